	.target	sm_90a

	.elftype	@"ET_EXEC"


//--------------------- .note.nv.tkinfo           --------------------------
	.section	.note.nv.tkinfo,"",@"SHT_NOTE"
	.sectionflags	@"SHF_NOTE_NV_TKINFO"
	.tkinfo
        /*0018*/ 	.word	0x00000002
        /*0030*/ 	.string	""
        /*0030*/ 	.string	"ptxas"
        /*0030*/ 	.string	"Cuda compilation tools, release 13.0, V13.0.88"
        /*0030*/ 	.string	"Build cuda_13.0.r13.0/compiler.36424714_0"
        /*0030*/ 	.string	"-arch sm_90a -m 64 "



//--------------------- .note.nv.cuinfo           --------------------------
	.section	.note.nv.cuinfo,"",@"SHT_NOTE"
	.sectionflags	@"SHF_NOTE_NV_CUINFO"
        /*0018*/ 	.short	0x0002
        /*001a*/ 	.short	0x005a
        /*001c*/ 	.short	0x0082
	.zero		2


//--------------------- .nv.info                  --------------------------
	.section	.nv.info,"",@"SHT_CUDA_INFO"
	.align	4


	//----- nvinfo : EIATTR_REGCOUNT
	.align		4
        /*0000*/ 	.byte	0x04, 0x2f
        /*0002*/ 	.short	(.L_12 - .L_11)
	.align		4
.L_11:
        /*0004*/ 	.word	index@(_ZN7cutlass13device_kernelINS_4gemm6kernel13GemmUniversalIN4cute5tupleIJiiiiEEENS1_10collective13CollectiveMmaINS1_37MainloopSm90TmaGmmaWarpSpecializedFP8ILi5ENS5_IJNS4_1CILi2EEENSA_ILi1EEESC_EEENS1_32KernelTmaWarpSpecializedPingpongEEENS5_IJNSA_ILi64EEENSA_ILi96EEENSA_ILi256EEEEEENS_12float_e4m3_tENS5_IJlSC_lEEESK_SL_NS4_8TiledMMAINS4_8MMA_AtomIJNS4_4SM904GMMA30MMA_64x96x32_F32E4M3E4M3_SS_TNILNSP_7ScaleInE1ELSR_1EEEEEENS4_6LayoutINS5_IJSC_SC_SC_EEENS5_IJNSA_ILi0EEESW_SW_EEEEENS5_IJNS4_10UnderscoreESZ_SZ_EEEEENS4_13SM90_TMA_LOADENS4_14ComposedLayoutINS4_7SwizzleILi3ELi4ELi3EEENS4_18smem_ptr_flag_bitsILi8EEENSU_INS5_IJNSA_ILi8EEENSA_ILi128EEEEEENS5_IJS19_SC_EEEEEEEvNS4_8identityENS4_23SM90_TMA_LOAD_MULTICASTES1D_vS1E_EENS_8epilogue10collective6detail29Sm90TmaWarpSpecializedAdapterINS1I_15DefaultEpilogueISK_SL_SL_NS1H_6thread17LinearCombinationISK_Li1EffLNS1M_9ScaleType4KindE0ELNS_15FloatRoundStyleE2ESK_EENS1_15EpilogueDefaultEEEEEvvEEEEvNT_6ParamsE)
        /*0008*/ 	.word	0x000000a8


	//----- nvinfo : EIATTR_FRAME_SIZE
	.align		4
.L_12:
        /*000c*/ 	.byte	0x04, 0x11
        /*000e*/ 	.short	(.L_14 - .L_13)
	.align		4
.L_13:
        /*0010*/ 	.word	index@(_ZN7cutlass13device_kernelINS_4gemm6kernel13GemmUniversalIN4cute5tupleIJiiiiEEENS1_10collective13CollectiveMmaINS1_37MainloopSm90TmaGmmaWarpSpecializedFP8ILi5ENS5_IJNS4_1CILi2EEENSA_ILi1EEESC_EEENS1_32KernelTmaWarpSpecializedPingpongEEENS5_IJNSA_ILi64EEENSA_ILi96EEENSA_ILi256EEEEEENS_12float_e4m3_tENS5_IJlSC_lEEESK_SL_NS4_8TiledMMAINS4_8MMA_AtomIJNS4_4SM904GMMA30MMA_64x96x32_F32E4M3E4M3_SS_TNILNSP_7ScaleInE1ELSR_1EEEEEENS4_6LayoutINS5_IJSC_SC_SC_EEENS5_IJNSA_ILi0EEESW_SW_EEEEENS5_IJNS4_10UnderscoreESZ_SZ_EEEEENS4_13SM90_TMA_LOADENS4_14ComposedLayoutINS4_7SwizzleILi3ELi4ELi3EEENS4_18smem_ptr_flag_bitsILi8EEENSU_INS5_IJNSA_ILi8EEENSA_ILi128EEEEEENS5_IJS19_SC_EEEEEEEvNS4_8identityENS4_23SM90_TMA_LOAD_MULTICASTES1D_vS1E_EENS_8epilogue10collective6detail29Sm90TmaWarpSpecializedAdapterINS1I_15DefaultEpilogueISK_SL_SL_NS1H_6thread17LinearCombinationISK_Li1EffLNS1M_9ScaleType4KindE0ELNS_15FloatRoundStyleE2ESK_EENS1_15EpilogueDefaultEEEEEvvEEEEvNT_6ParamsE)
        /*0014*/ 	.word	0x00000000


	//----- nvinfo : EIATTR_MIN_STACK_SIZE
	.align		4
.L_14:
        /*0018*/ 	.byte	0x04, 0x12
        /*001a*/ 	.short	(.L_16 - .L_15)
	.align		4
.L_15:
        /*001c*/ 	.word	index@(_ZN7cutlass13device_kernelINS_4gemm6kernel13GemmUniversalIN4cute5tupleIJiiiiEEENS1_10collective13CollectiveMmaINS1_37MainloopSm90TmaGmmaWarpSpecializedFP8ILi5ENS5_IJNS4_1CILi2EEENSA_ILi1EEESC_EEENS1_32KernelTmaWarpSpecializedPingpongEEENS5_IJNSA_ILi64EEENSA_ILi96EEENSA_ILi256EEEEEENS_12float_e4m3_tENS5_IJlSC_lEEESK_SL_NS4_8TiledMMAINS4_8MMA_AtomIJNS4_4SM904GMMA30MMA_64x96x32_F32E4M3E4M3_SS_TNILNSP_7ScaleInE1ELSR_1EEEEEENS4_6LayoutINS5_IJSC_SC_SC_EEENS5_IJNSA_ILi0EEESW_SW_EEEEENS5_IJNS4_10UnderscoreESZ_SZ_EEEEENS4_13SM90_TMA_LOADENS4_14ComposedLayoutINS4_7SwizzleILi3ELi4ELi3EEENS4_18smem_ptr_flag_bitsILi8EEENSU_INS5_IJNSA_ILi8EEENSA_ILi128EEEEEENS5_IJS19_SC_EEEEEEEvNS4_8identityENS4_23SM90_TMA_LOAD_MULTICASTES1D_vS1E_EENS_8epilogue10collective6detail29Sm90TmaWarpSpecializedAdapterINS1I_15DefaultEpilogueISK_SL_SL_NS1H_6thread17LinearCombinationISK_Li1EffLNS1M_9ScaleType4KindE0ELNS_15FloatRoundStyleE2ESK_EENS1_15EpilogueDefaultEEEEEvvEEEEvNT_6ParamsE)
        /*0020*/ 	.word	0x00000000
.L_16:


//--------------------- .nv.compat                --------------------------
	.section	.nv.compat,"",@"SHT_CUDA_COMPAT_INFO"
	.align	4
        /*0000*/ 	.byte	0x02, 0x09, 0x01, 0x00, 0x02, 0x02, 0x04, 0x00, 0x02, 0x05, 0x05, 0x00, 0x03, 0x07, 0x01, 0x01
        /*0010*/ 	.byte	0x02, 0x03, 0x01, 0x00, 0x02, 0x06, 0x01, 0x00, 0x04, 0x0b, 0x08, 0x00, 0x00, 0x00, 0x00, 0x00
        /*0020*/ 	.byte	0x00, 0x00, 0x00, 0x00


//--------------------- .nv.info._ZN7cutlass13device_kernelINS_4gemm6kernel13GemmUniversalIN4cute5tupleIJiiiiEEENS1_10collective13CollectiveMmaINS1_37MainloopSm90TmaGmmaWarpSpecializedFP8ILi5ENS5_IJNS4_1CILi2EEENSA_ILi1EEESC_EEENS1_32KernelTmaWarpSpecializedPingpongEEENS5_IJNSA_ILi64EEENSA_ILi96EEENSA_ILi256EEEEEENS_12float_e4m3_tENS5_IJlSC_lEEESK_SL_NS4_8TiledMMAINS4_8MMA_AtomIJNS4_4SM904GMMA30MMA_64x96x32_F32E4M3E4M3_SS_TNILNSP_7ScaleInE1ELSR_1EEEEEENS4_6LayoutINS5_IJSC_SC_SC_EEENS5_IJNSA_ILi0EEESW_SW_EEEEENS5_IJNS4_10UnderscoreESZ_SZ_EEEEENS4_13SM90_TMA_LOADENS4_14ComposedLayoutINS4_7SwizzleILi3ELi4ELi3EEENS4_18smem_ptr_flag_bitsILi8EEENSU_INS5_IJNSA_ILi8EEENSA_ILi128EEEEEENS5_IJS19_SC_EEEEEEEvNS4_8identityENS4_23SM90_TMA_LOAD_MULTICASTES1D_vS1E_EENS_8epilogue10collective6detail29Sm90TmaWarpSpecializedAdapterINS1I_15DefaultEpilogueISK_SL_SL_NS1H_6thread17LinearCombinationISK_Li1EffLNS1M_9ScaleType4KindE0ELNS_15FloatRoundStyleE2ESK_EENS1_15EpilogueDefaultEEEEEvvEEEEvNT_6ParamsE --------------------------
	.section	.nv.info._ZN7cutlass13device_kernelINS_4gemm6kernel13GemmUniversalIN4cute5tupleIJiiiiEEENS1_10collective13CollectiveMmaINS1_37MainloopSm90TmaGmmaWarpSpecializedFP8ILi5ENS5_IJNS4_1CILi2EEENSA_ILi1EEESC_EEENS1_32KernelTmaWarpSpecializedPingpongEEENS5_IJNSA_ILi64EEENSA_ILi96EEENSA_ILi256EEEEEENS_12float_e4m3_tENS5_IJlSC_lEEESK_SL_NS4_8TiledMMAINS4_8MMA_AtomIJNS4_4SM904GMMA30MMA_64x96x32_F32E4M3E4M3_SS_TNILNSP_7ScaleInE1ELSR_1EEEEEENS4_6LayoutINS5_IJSC_SC_SC_EEENS5_IJNSA_ILi0EEESW_SW_EEEEENS5_IJNS4_10UnderscoreESZ_SZ_EEEEENS4_13SM90_TMA_LOADENS4_14ComposedLayoutINS4_7SwizzleILi3ELi4ELi3EEENS4_18smem_ptr_flag_bitsILi8EEENSU_INS5_IJNSA_ILi8EEENSA_ILi128EEEEEENS5_IJS19_SC_EEEEEEEvNS4_8identityENS4_23SM90_TMA_LOAD_MULTICASTES1D_vS1E_EENS_8epilogue10collective6detail29Sm90TmaWarpSpecializedAdapterINS1I_15DefaultEpilogueISK_SL_SL_NS1H_6thread17LinearCombinationISK_Li1EffLNS1M_9ScaleType4KindE0ELNS_15FloatRoundStyleE2ESK_EENS1_15EpilogueDefaultEEEEEvvEEEEvNT_6ParamsE,"",@"SHT_CUDA_INFO"
	.sectionflags	@""
	.align	4


	//----- nvinfo : EIATTR_CUDA_API_VERSION
	.align		4
        /*0000*/ 	.byte	0x04, 0x37
        /*0002*/ 	.short	(.L_18 - .L_17)
.L_17:
        /*0004*/ 	.word	0x00000082


	//----- nvinfo : EIATTR_KPARAM_INFO
	.align		4
.L_18:
        /*0008*/ 	.byte	0x04, 0x17
        /*000a*/ 	.short	(.L_20 - .L_19)
.L_19:
        /*000c*/ 	.word	0x00000000
        /*0010*/ 	.short	0x0000
        /*0012*/ 	.short	0x0070
        /*0014*/ 	.byte	0x00, 0xf0, 0x01, 0x10


	//----- nvinfo : EIATTR_SPARSE_MMA_MASK
	.align		4
.L_20:
        /*0018*/ 	.byte	0x03, 0x50
        /*001a*/ 	.short	0x0000


	//----- nvinfo : EIATTR_MAXREG_COUNT
	.align		4
        /*001c*/ 	.byte	0x03, 0x1b
        /*001e*/ 	.short	0x00a8


	//----- nvinfo : EIATTR_NUM_BARRIERS
	.align		4
        /*0020*/ 	.byte	0x02, 0x4c
        /*0022*/ 	.byte	0x01
	.zero		1


	//----- nvinfo : EIATTR_MERCURY_ISA_VERSION
	.align		4
        /*0024*/ 	.byte	0x03, 0x5f
        /*0026*/ 	.short	0x0101


	//----- nvinfo : EIATTR_INT_WARP_WIDE_INSTR_OFFSETS
	.align		4
        /*0028*/ 	.byte	0x04, 0x31
        /*002a*/ 	.short	(.L_22 - .L_21)


	//   ....[0]....
.L_21:
        /*002c*/ 	.word	0x000004d0


	//   ....[1]....
        /*0030*/ 	.word	0x00000510


	//   ....[2]....
        /*0034*/ 	.word	0x00000550


	//   ....[3]....
        /*0038*/ 	.word	0x000005f0


	//   ....[4]....
        /*003c*/ 	.word	0x00000610


	//   ....[5]....
        /*0040*/ 	.word	0x00000670


	//   ....[6]....
        /*0044*/ 	.word	0x00000760


	//   ....[7]....
        /*0048*/ 	.word	0x000007b0


	//   ....[8]....
        /*004c*/ 	.word	0x00003090


	//----- nvinfo : EIATTR_COOP_GROUP_MASK_REGIDS
	.align		4
.L_22:
        /*0050*/ 	.byte	0x04, 0x29
        /*0052*/ 	.short	(.L_24 - .L_23)


	//   ....[0]....
.L_23:
        /*0054*/ 	.word	0xffffffff


	//   ....[1]....
        /*0058*/ 	.word	0xffffffff


	//   ....[2]....
        /*005c*/ 	.word	0xffffffff


	//   ....[3]....
        /*0060*/ 	.word	0xffffffff


	//   ....[4]....
        /*0064*/ 	.word	0xffffffff


	//   ....[5]....
        /*0068*/ 	.word	0xffffffff


	//   ....[6]....
        /*006c*/ 	.word	0xffffffff


	//----- nvinfo : EIATTR_COOP_GROUP_INSTR_OFFSETS
	.align		4
.L_24:
        /*0070*/ 	.byte	0x04, 0x28
        /*0072*/ 	.short	(.L_26 - .L_25)


	//   ....[0]....
.L_25:
        /*0074*/ 	.word	0x00000060


	//   ....[1]....
        /*0078*/ 	.word	0x00000070


	//   ....[2]....
        /*007c*/ 	.word	0x00000130


	//   ....[3]....
        /*0080*/ 	.word	0x000002e0


	//   ....[4]....
        /*0084*/ 	.word	0x00000320


	//   ....[5]....
        /*0088*/ 	.word	0x000003a0


	//   ....[6]....
        /*008c*/ 	.word	0x00000970


	//----- nvinfo : EIATTR_REG_RECONFIG
	.align		4
.L_26:
        /*0090*/ 	.byte	0x01, 0x54
	.zero		2


	//----- nvinfo : EIATTR_MBARRIER_INSTR_OFFSETS
	.align		4
        /*0094*/ 	.byte	0x04, 0x39
        /*0096*/ 	.short	(.L_28 - .L_27)


	//   ....[0]....
.L_27:
        /*0098*/ 	.word	0x00000230
        /*009c*/ 	.word	0x000000ff
        /*00a0*/ 	.word	0x00000000
        /*00a4*/ 	.short	0x0100
        /*00a6*/ 	.byte	0x08
	.zero		1


	//   ....[1]....
        /*00a8*/ 	.word	0x00000240
        /*00ac*/ 	.word	0x000000ff
        /*00b0*/ 	.word	0x00000028
        /*00b4*/ 	.short	0x0100
        /*00b6*/ 	.byte	0x08
	.zero		1


	//   ....[2]....
        /*00b8*/ 	.word	0x00000250
        /*00bc*/ 	.word	0x000000ff
        /*00c0*/ 	.word	0x00000008
        /*00c4*/ 	.short	0x0100
        /*00c6*/ 	.byte	0x08
	.zero		1


	//   ....[3]....
        /*00c8*/ 	.word	0x00000260
        /*00cc*/ 	.word	0x000000ff
        /*00d0*/ 	.word	0x00000030
        /*00d4*/ 	.short	0x0100
        /*00d6*/ 	.byte	0x08
	.zero		1


	//   ....[4]....
        /*00d8*/ 	.word	0x00000270
        /*00dc*/ 	.word	0x000000ff
        /*00e0*/ 	.word	0x00000010
        /*00e4*/ 	.short	0x0100
        /*00e6*/ 	.byte	0x08
	.zero		1


	//   ....[5]....
        /*00e8*/ 	.word	0x00000280
        /*00ec*/ 	.word	0x000000ff
        /*00f0*/ 	.word	0x00000038
        /*00f4*/ 	.short	0x0100
        /*00f6*/ 	.byte	0x08
	.zero		1


	//   ....[6]....
        /*00f8*/ 	.word	0x00000290
        /*00fc*/ 	.word	0x000000ff
        /*0100*/ 	.word	0x00000018
        /*0104*/ 	.short	0x0100
        /*0106*/ 	.byte	0x08
	.zero		1


	//   ....[7]....
        /*0108*/ 	.word	0x000002a0
        /*010c*/ 	.word	0x000000ff
        /*0110*/ 	.word	0x00000040
        /*0114*/ 	.short	0x0100
        /*0116*/ 	.byte	0x08
	.zero		1


	//   ....[8]....
        /*0118*/ 	.word	0x000002b0
        /*011c*/ 	.word	0x000000ff
        /*0120*/ 	.word	0x00000020
        /*0124*/ 	.short	0x0100
        /*0126*/ 	.byte	0x08
	.zero		1


	//   ....[9]....
        /*0128*/ 	.word	0x000002c0
        /*012c*/ 	.word	0x000000ff
        /*0130*/ 	.word	0x00000048
        /*0134*/ 	.short	0x0100
        /*0136*/ 	.byte	0x08
	.zero		1


	//   ....[10]....
        /*0138*/ 	.word	0x000007e0
        /*013c*/ 	.word	0x000000ff
        /*0140*/ 	.word	0x00000080
        /*0144*/ 	.short	0x0100
        /*0146*/ 	.byte	0x08
	.zero		1


	//   ....[11]....
        /*0148*/ 	.word	0x00000880
        /*014c*/ 	.word	0x000000ff
        /*0150*/ 	.word	0x00000088
        /*0154*/ 	.short	0x0100
        /*0156*/ 	.byte	0x08
	.zero		1


	//   ....[12]....
        /*0158*/ 	.word	0x000008f0
        /*015c*/ 	.word	0x000000ff
        /*0160*/ 	.word	0x00000060
        /*0164*/ 	.short	0x0100
        /*0166*/ 	.byte	0x09
	.zero		1


	//   ....[13]....
        /*0168*/ 	.word	0x00000900
        /*016c*/ 	.word	0x000000ff
        /*0170*/ 	.word	0x00000068
        /*0174*/ 	.short	0x0100
        /*0176*/ 	.byte	0x09
	.zero		1


	//   ....[14]....
        /*0178*/ 	.word	0x00000910
        /*017c*/ 	.word	0x000000ff
        /*0180*/ 	.word	0x00000070
        /*0184*/ 	.short	0x0100
        /*0186*/ 	.byte	0x09
	.zero		1


	//   ....[15]....
        /*0188*/ 	.word	0x00000920
        /*018c*/ 	.word	0x000000ff
        /*0190*/ 	.word	0x00000078
        /*0194*/ 	.short	0x0100
        /*0196*/ 	.byte	0x09
	.zero		1


	//   ....[16]....
        /*0198*/ 	.word	0x00001680
        /*019c*/ 	.word	0x000000ff
        /*01a0*/ 	.word	0xfffffff8
        /*01a4*/ 	.short	0x010a
        /*01a6*/ 	.byte	0x0b
	.zero		1


	//   ....[17]....
        /*01a8*/ 	.word	0x00001a50
        /*01ac*/ 	.word	0x000000ff
        /*01b0*/ 	.word	0x00000000
        /*01b4*/ 	.short	0x010a
        /*01b6*/ 	.byte	0x06
	.zero		1


	//   ....[18]....
        /*01b8*/ 	.word	0x00001a90
        /*01bc*/ 	.word	0x000000ff
        /*01c0*/ 	.word	0x00000000
        /*01c4*/ 	.short	0x010a
        /*01c6*/ 	.byte	0x06
	.zero		1


	//   ....[19]....
        /*01c8*/ 	.word	0x00002400
        /*01cc*/ 	.word	0x000000ff
        /*01d0*/ 	.word	0x00000000
        /*01d4*/ 	.short	0x010a
        /*01d6*/ 	.byte	0x10
	.zero		1


	//   ....[20]....
        /*01d8*/ 	.word	0x00002440
        /*01dc*/ 	.word	0x000000ff
        /*01e0*/ 	.word	0x00000000
        /*01e4*/ 	.short	0x010a
        /*01e6*/ 	.byte	0x10
	.zero		1


	//   ....[21]....
        /*01e8*/ 	.word	0x00002ba0
        /*01ec*/ 	.word	0x00000013
        /*01f0*/ 	.word	0x00000000
        /*01f4*/ 	.short	0x0101
        /*01f6*/ 	.byte	0x3f
	.zero		1


	//   ....[22]....
        /*01f8*/ 	.word	0x00003020
        /*01fc*/ 	.word	0x00000011
        /*0200*/ 	.word	0x00000000
        /*0204*/ 	.short	0x0101
        /*0206*/ 	.byte	0x15
	.zero		1


	//   ....[23]....
        /*0208*/ 	.word	0x00003130
        /*020c*/ 	.word	0x00000011
        /*0210*/ 	.word	0x00000000
        /*0214*/ 	.short	0x0101
        /*0216*/ 	.byte	0x3f
	.zero		1


	//   ....[24]....
        /*0218*/ 	.word	0x000031f0
        /*021c*/ 	.word	0x000000ff
        /*0220*/ 	.word	0x00000008
        /*0224*/ 	.short	0x010a
        /*0226*/ 	.byte	0x0b
	.zero		1


	//   ....[25]....
        /*0228*/ 	.word	0x00006990
        /*022c*/ 	.word	0x00000004
        /*0230*/ 	.word	0x00000000
        /*0234*/ 	.short	0x0101
        /*0236*/ 	.byte	0x15
	.zero		1


	//   ....[26]....
        /*0238*/ 	.word	0x000072a0
        /*023c*/ 	.word	0x00000013
        /*0240*/ 	.word	0x00000028
        /*0244*/ 	.short	0x010a
        /*0246*/ 	.byte	0x3f
	.zero		1


	//   ....[27]....
        /*0248*/ 	.word	0x000076f0
        /*024c*/ 	.word	0x0000000a
        /*0250*/ 	.word	0x00000088
        /*0254*/ 	.short	0x0101
        /*0256*/ 	.byte	0x3f
	.zero		1


	//   ....[28]....
        /*0258*/ 	.word	0x00007e50
        /*025c*/ 	.word	0x00000005
        /*0260*/ 	.word	0x00000000
        /*0264*/ 	.short	0x010a
        /*0266*/ 	.byte	0x3f
	.zero		1


	//   ....[29]....
        /*0268*/ 	.word	0x00007ed0
        /*026c*/ 	.word	0x00000007
        /*0270*/ 	.word	0x00000000
        /*0274*/ 	.short	0x010a
        /*0276*/ 	.byte	0x3f
	.zero		1


	//   ....[30]....
        /*0278*/ 	.word	0x00007f60
        /*027c*/ 	.word	0x00000008
        /*0280*/ 	.word	0x00000000
        /*0284*/ 	.short	0x010a
        /*0286*/ 	.byte	0x3f
	.zero		1


	//   ....[31]....
        /*0288*/ 	.word	0x00007ff0
        /*028c*/ 	.word	0x0000000b
        /*0290*/ 	.word	0x00000000
        /*0294*/ 	.short	0x010a
        /*0296*/ 	.byte	0x3f
	.zero		1


	//   ....[32]....
        /*0298*/ 	.word	0x00008080
        /*029c*/ 	.word	0x00000003
        /*02a0*/ 	.word	0x00000000
        /*02a4*/ 	.short	0x010a
        /*02a6*/ 	.byte	0x3f
	.zero		1


	//   ....[33]....
        /*02a8*/ 	.word	0x000080f0
        /*02ac*/ 	.word	0x00000011
        /*02b0*/ 	.word	0xfffffff8
        /*02b4*/ 	.short	0x010a
        /*02b6*/ 	.byte	0x3f
	.zero		1


	//   ....[34]....
        /*02b8*/ 	.word	0x00008150
        /*02bc*/ 	.word	0x00000011
        /*02c0*/ 	.word	0x00000000
        /*02c4*/ 	.short	0x010a
        /*02c6*/ 	.byte	0x3f
	.zero		1


	//   ....[35]....
        /*02c8*/ 	.word	0x000081b0
        /*02cc*/ 	.word	0x00000013
        /*02d0*/ 	.word	0x00000000
        /*02d4*/ 	.short	0x010a
        /*02d6*/ 	.byte	0x3f
	.zero		1


	//   ....[36]....
        /*02d8*/ 	.word	0x00008210
        /*02dc*/ 	.word	0x00000011
        /*02e0*/ 	.word	0x00000008
        /*02e4*/ 	.short	0x010a
        /*02e6*/ 	.byte	0x3f
	.zero		1


	//   ....[37]....
        /*02e8*/ 	.word	0x000082e0
        /*02ec*/ 	.word	0x00000013
        /*02f0*/ 	.word	0x00000028
        /*02f4*/ 	.short	0x010a
        /*02f6*/ 	.byte	0x3f
	.zero		1


	//   ....[38]....
        /*02f8*/ 	.word	0x000083c0
        /*02fc*/ 	.word	0x00000005
        /*0300*/ 	.word	0x00000000
        /*0304*/ 	.short	0x010a
        /*0306*/ 	.byte	0x3f
	.zero		1


	//   ....[39]....
        /*0308*/ 	.word	0x00008410
        /*030c*/ 	.word	0x00000007
        /*0310*/ 	.word	0x00000000
        /*0314*/ 	.short	0x010a
        /*0316*/ 	.byte	0x3f
	.zero		1


	//   ....[40]....
        /*0318*/ 	.word	0x00008460
        /*031c*/ 	.word	0x00000008
        /*0320*/ 	.word	0x00000000
        /*0324*/ 	.short	0x010a
        /*0326*/ 	.byte	0x3f
	.zero		1


	//   ....[41]....
        /*0328*/ 	.word	0x000084b0
        /*032c*/ 	.word	0x0000000b
        /*0330*/ 	.word	0x00000000
        /*0334*/ 	.short	0x010a
        /*0336*/ 	.byte	0x3f
	.zero		1


	//----- nvinfo : EIATTR_NUM_MBARRIERS
	.align		4
.L_28:
        /*0338*/ 	.byte	0x03, 0x38
        /*033a*/ 	.short	0x0010


	//----- nvinfo : EIATTR_EXIT_INSTR_OFFSETS
	.align		4
        /*033c*/ 	.byte	0x04, 0x1c
        /*033e*/ 	.short	(.L_30 - .L_29)


	//   ....[0]....
.L_29:
        /*0340*/ 	.word	0x000013c0


	//   ....[1]....
        /*0344*/ 	.word	0x00001420


	//   ....[2]....
        /*0348*/ 	.word	0x00006fa0


	//   ....[3]....
        /*034c*/ 	.word	0x00006fd0


	//   ....[4]....
        /*0350*/ 	.word	0x000080d0


	//----- nvinfo : EIATTR_MAX_THREADS
	.align		4
.L_30:
        /*0354*/ 	.byte	0x04, 0x05
        /*0356*/ 	.short	(.L_32 - .L_31)
.L_31:
        /*0358*/ 	.word	0x00000180
        /*035c*/ 	.word	0x00000001
        /*0360*/ 	.word	0x00000001


	//----- nvinfo : EIATTR_CRS_STACK_SIZE
	.align		4
.L_32:
        /*0364*/ 	.byte	0x04, 0x1e
        /*0366*/ 	.short	(.L_34 - .L_33)
.L_33:
        /*0368*/ 	.word	0x00000000


	//----- nvinfo : EIATTR_CBANK_PARAM_SIZE
	.align		4
.L_34:
        /*036c*/ 	.byte	0x03, 0x19
        /*036e*/ 	.short	0x0470


	//----- nvinfo : EIATTR_PARAM_CBANK
	.align		4
        /*0370*/ 	.byte	0x04, 0x0a
        /*0372*/ 	.short	(.L_36 - .L_35)
	.align		4
.L_35:
        /*0374*/ 	.word	index@(.nv.constant0._ZN7cutlass13device_kernelINS_4gemm6kernel13GemmUniversalIN4cute5tupleIJiiiiEEENS1_10collective13CollectiveMmaINS1_37MainloopSm90TmaGmmaWarpSpecializedFP8ILi5ENS5_IJNS4_1CILi2EEENSA_ILi1EEESC_EEENS1_32KernelTmaWarpSpecializedPingpongEEENS5_IJNSA_ILi64EEENSA_ILi96EEENSA_ILi256EEEEEENS_12float_e4m3_tENS5_IJlSC_lEEESK_SL_NS4_8TiledMMAINS4_8MMA_AtomIJNS4_4SM904GMMA30MMA_64x96x32_F32E4M3E4M3_SS_TNILNSP_7ScaleInE1ELSR_1EEEEEENS4_6LayoutINS5_IJSC_SC_SC_EEENS5_IJNSA_ILi0EEESW_SW_EEEEENS5_IJNS4_10UnderscoreESZ_SZ_EEEEENS4_13SM90_TMA_LOADENS4_14ComposedLayoutINS4_7SwizzleILi3ELi4ELi3EEENS4_18smem_ptr_flag_bitsILi8EEENSU_INS5_IJNSA_ILi8EEENSA_ILi128EEEEEENS5_IJS19_SC_EEEEEEEvNS4_8identityENS4_23SM90_TMA_LOAD_MULTICASTES1D_vS1E_EENS_8epilogue10collective6detail29Sm90TmaWarpSpecializedAdapterINS1I_15DefaultEpilogueISK_SL_SL_NS1H_6thread17LinearCombinationISK_Li1EffLNS1M_9ScaleType4KindE0ELNS_15FloatRoundStyleE2ESK_EENS1_15EpilogueDefaultEEEEEvvEEEEvNT_6ParamsE)
        /*0378*/ 	.short	0x0210
        /*037a*/ 	.short	0x0470


	//----- nvinfo : EIATTR_SW_WAR
	.align		4
.L_36:
        /*037c*/ 	.byte	0x04, 0x36
        /*037e*/ 	.short	(.L_38 - .L_37)
.L_37:
        /*0380*/ 	.word	0x00000008
.L_38:


//--------------------- .nv.callgraph             --------------------------
	.section	.nv.callgraph,"",@"SHT_CUDA_CALLGRAPH"
	.align	4
	.sectionentsize	8
	.align		4
        /*0000*/ 	.word	0x00000000
	.align		4
        /*0004*/ 	.word	0xffffffff
	.align		4
        /*0008*/ 	.word	0x00000000
	.align		4
        /*000c*/ 	.word	0xfffffffe
	.align		4
        /*0010*/ 	.word	0x00000000
	.align		4
        /*0014*/ 	.word	0xfffffffd
	.align		4
        /*0018*/ 	.word	0x00000000
	.align		4
        /*001c*/ 	.word	0xfffffffc


//--------------------- .nv.constant4             --------------------------
	.section	.nv.constant4,"a",@progbits
	.align	8
	.align		8
.nv.constant4:
        /*0000*/ 	.dword	_ZN39_INTERNAL_efc84919_4_k_cu_8c089205_44584cuda3std3__45__cpo5beginE
	.align		8
        /*0008*/ 	.dword	_ZN39_INTERNAL_efc84919_4_k_cu_8c089205_44584cuda3std3__45__cpo3endE
	.align		8
        /*0010*/ 	.dword	_ZN39_INTERNAL_efc84919_4_k_cu_8c089205_44584cuda3std3__45__cpo6cbeginE
	.align		8
        /*0018*/ 	.dword	_ZN39_INTERNAL_efc84919_4_k_cu_8c089205_44584cuda3std3__45__cpo4cendE
	.align		8
        /*0020*/ 	.dword	_ZN39_INTERNAL_efc84919_4_k_cu_8c089205_44584cuda3std3__441_GLOBAL__N__efc84919_4_k_cu_8c089205_44586ignoreE
	.align		8
        /*0028*/ 	.dword	_ZN39_INTERNAL_efc84919_4_k_cu_8c089205_44584cuda3std3__419piecewise_constructE
	.align		8
        /*0030*/ 	.dword	_ZN39_INTERNAL_efc84919_4_k_cu_8c089205_44584cuda3std3__48in_placeE
	.align		8
        /*0038*/ 	.dword	_ZN39_INTERNAL_efc84919_4_k_cu_8c089205_44584cuda3std6ranges3__45__cpo4swapE
	.align		8
        /*0040*/ 	.dword	_ZN39_INTERNAL_efc84919_4_k_cu_8c089205_44584cuda3std6ranges3__45__cpo9iter_moveE
	.align		8
        /*0048*/ 	.dword	_ZN39_INTERNAL_efc84919_4_k_cu_8c089205_44584cute7productE
	.align		8
        /*0050*/ 	.dword	_ZN39_INTERNAL_efc84919_4_k_cu_8c089205_44584cute1_E


//--------------------- .text._ZN7cutlass13device_kernelINS_4gemm6kernel13GemmUniversalIN4cute5tupleIJiiiiEEENS1_10collective13CollectiveMmaINS1_37MainloopSm90TmaGmmaWarpSpecializedFP8ILi5ENS5_IJNS4_1CILi2EEENSA_ILi1EEESC_EEENS1_32KernelTmaWarpSpecializedPingpongEEENS5_IJNSA_ILi64EEENSA_ILi96EEENSA_ILi256EEEEEENS_12float_e4m3_tENS5_IJlSC_lEEESK_SL_NS4_8TiledMMAINS4_8MMA_AtomIJNS4_4SM904GMMA30MMA_64x96x32_F32E4M3E4M3_SS_TNILNSP_7ScaleInE1ELSR_1EEEEEENS4_6LayoutINS5_IJSC_SC_SC_EEENS5_IJNSA_ILi0EEESW_SW_EEEEENS5_IJNS4_10UnderscoreESZ_SZ_EEEEENS4_13SM90_TMA_LOADENS4_14ComposedLayoutINS4_7SwizzleILi3ELi4ELi3EEENS4_18smem_ptr_flag_bitsILi8EEENSU_INS5_IJNSA_ILi8EEENSA_ILi128EEEEEENS5_IJS19_SC_EEEEEEEvNS4_8identityENS4_23SM90_TMA_LOAD_MULTICASTES1D_vS1E_EENS_8epilogue10collective6detail29Sm90TmaWarpSpecializedAdapterINS1I_15DefaultEpilogueISK_SL_SL_NS1H_6thread17LinearCombinationISK_Li1EffLNS1M_9ScaleType4KindE0ELNS_15FloatRoundStyleE2ESK_EENS1_15EpilogueDefaultEEEEEvvEEEEvNT_6ParamsE --------------------------
	.section	.text._ZN7cutlass13device_kernelINS_4gemm6kernel13GemmUniversalIN4cute5tupleIJiiiiEEENS1_10collective13CollectiveMmaINS1_37MainloopSm90TmaGmmaWarpSpecializedFP8ILi5ENS5_IJNS4_1CILi2EEENSA_ILi1EEESC_EEENS1_32KernelTmaWarpSpecializedPingpongEEENS5_IJNSA_ILi64EEENSA_ILi96EEENSA_ILi256EEEEEENS_12float_e4m3_tENS5_IJlSC_lEEESK_SL_NS4_8TiledMMAINS4_8MMA_AtomIJNS4_4SM904GMMA30MMA_64x96x32_F32E4M3E4M3_SS_TNILNSP_7ScaleInE1ELSR_1EEEEEENS4_6LayoutINS5_IJSC_SC_SC_EEENS5_IJNSA_ILi0EEESW_SW_EEEEENS5_IJNS4_10UnderscoreESZ_SZ_EEEEENS4_13SM90_TMA_LOADENS4_14ComposedLayoutINS4_7SwizzleILi3ELi4ELi3EEENS4_18smem_ptr_flag_bitsILi8EEENSU_INS5_IJNSA_ILi8EEENSA_ILi128EEEEEENS5_IJS19_SC_EEEEEEEvNS4_8identityENS4_23SM90_TMA_LOAD_MULTICASTES1D_vS1E_EENS_8epilogue10collective6detail29Sm90TmaWarpSpecializedAdapterINS1I_15DefaultEpilogueISK_SL_SL_NS1H_6thread17LinearCombinationISK_Li1EffLNS1M_9ScaleType4KindE0ELNS_15FloatRoundStyleE2ESK_EENS1_15EpilogueDefaultEEEEEvvEEEEvNT_6ParamsE,"ax",@progbits
	.align	128
.text._ZN7cutlass13device_kernelINS_4gemm6kernel13GemmUniversalIN4cute5tupleIJiiiiEEENS1_10collective13CollectiveMmaINS1_37MainloopSm90TmaGmmaWarpSpecializedFP8ILi5ENS5_IJNS4_1CILi2EEENSA_ILi1EEESC_EEENS1_32KernelTmaWarpSpecializedPingpongEEENS5_IJNSA_ILi64EEENSA_ILi96EEENSA_ILi256EEEEEENS_12float_e4m3_tENS5_IJlSC_lEEESK_SL_NS4_8TiledMMAINS4_8MMA_AtomIJNS4_4SM904GMMA30MMA_64x96x32_F32E4M3E4M3_SS_TNILNSP_7ScaleInE1ELSR_1EEEEEENS4_6LayoutINS5_IJSC_SC_SC_EEENS5_IJNSA_ILi0EEESW_SW_EEEEENS5_IJNS4_10UnderscoreESZ_SZ_EEEEENS4_13SM90_TMA_LOADENS4_14ComposedLayoutINS4_7SwizzleILi3ELi4ELi3EEENS4_18smem_ptr_flag_bitsILi8EEENSU_INS5_IJNSA_ILi8EEENSA_ILi128EEEEEENS5_IJS19_SC_EEEEEEEvNS4_8identityENS4_23SM90_TMA_LOAD_MULTICASTES1D_vS1E_EENS_8epilogue10collective6detail29Sm90TmaWarpSpecializedAdapterINS1I_15DefaultEpilogueISK_SL_SL_NS1H_6thread17LinearCombinationISK_Li1EffLNS1M_9ScaleType4KindE0ELNS_15FloatRoundStyleE2ESK_EENS1_15EpilogueDefaultEEEEEvvEEEEvNT_6ParamsE:
        .type           _ZN7cutlass13device_kernelINS_4gemm6kernel13GemmUniversalIN4cute5tupleIJiiiiEEENS1_10collective13CollectiveMmaINS1_37MainloopSm90TmaGmmaWarpSpecializedFP8ILi5ENS5_IJNS4_1CILi2EEENSA_ILi1EEESC_EEENS1_32KernelTmaWarpSpecializedPingpongEEENS5_IJNSA_ILi64EEENSA_ILi96EEENSA_ILi256EEEEEENS_12float_e4m3_tENS5_IJlSC_lEEESK_SL_NS4_8TiledMMAINS4_8MMA_AtomIJNS4_4SM904GMMA30MMA_64x96x32_F32E4M3E4M3_SS_TNILNSP_7ScaleInE1ELSR_1EEEEEENS4_6LayoutINS5_IJSC_SC_SC_EEENS5_IJNSA_ILi0EEESW_SW_EEEEENS5_IJNS4_10UnderscoreESZ_SZ_EEEEENS4_13SM90_TMA_LOADENS4_14ComposedLayoutINS4_7SwizzleILi3ELi4ELi3EEENS4_18smem_ptr_flag_bitsILi8EEENSU_INS5_IJNSA_ILi8EEENSA_ILi128EEEEEENS5_IJS19_SC_EEEEEEEvNS4_8identityENS4_23SM90_TMA_LOAD_MULTICASTES1D_vS1E_EENS_8epilogue10collective6detail29Sm90TmaWarpSpecializedAdapterINS1I_15DefaultEpilogueISK_SL_SL_NS1H_6thread17LinearCombinationISK_Li1EffLNS1M_9ScaleType4KindE0ELNS_15FloatRoundStyleE2ESK_EENS1_15EpilogueDefaultEEEEEvvEEEEvNT_6ParamsE,@function
        .size           _ZN7cutlass13device_kernelINS_4gemm6kernel13GemmUniversalIN4cute5tupleIJiiiiEEENS1_10collective13CollectiveMmaINS1_37MainloopSm90TmaGmmaWarpSpecializedFP8ILi5ENS5_IJNS4_1CILi2EEENSA_ILi1EEESC_EEENS1_32KernelTmaWarpSpecializedPingpongEEENS5_IJNSA_ILi64EEENSA_ILi96EEENSA_ILi256EEEEEENS_12float_e4m3_tENS5_IJlSC_lEEESK_SL_NS4_8TiledMMAINS4_8MMA_AtomIJNS4_4SM904GMMA30MMA_64x96x32_F32E4M3E4M3_SS_TNILNSP_7ScaleInE1ELSR_1EEEEEENS4_6LayoutINS5_IJSC_SC_SC_EEENS5_IJNSA_ILi0EEESW_SW_EEEEENS5_IJNS4_10UnderscoreESZ_SZ_EEEEENS4_13SM90_TMA_LOADENS4_14ComposedLayoutINS4_7SwizzleILi3ELi4ELi3EEENS4_18smem_ptr_flag_bitsILi8EEENSU_INS5_IJNSA_ILi8EEENSA_ILi128EEEEEENS5_IJS19_SC_EEEEEEEvNS4_8identityENS4_23SM90_TMA_LOAD_MULTICASTES1D_vS1E_EENS_8epilogue10collective6detail29Sm90TmaWarpSpecializedAdapterINS1I_15DefaultEpilogueISK_SL_SL_NS1H_6thread17LinearCombinationISK_Li1EffLNS1M_9ScaleType4KindE0ELNS_15FloatRoundStyleE2ESK_EENS1_15EpilogueDefaultEEEEEvvEEEEvNT_6ParamsE,(.L_x_178 - _ZN7cutlass13device_kernelINS_4gemm6kernel13GemmUniversalIN4cute5tupleIJiiiiEEENS1_10collective13CollectiveMmaINS1_37MainloopSm90TmaGmmaWarpSpecializedFP8ILi5ENS5_IJNS4_1CILi2EEENSA_ILi1EEESC_EEENS1_32KernelTmaWarpSpecializedPingpongEEENS5_IJNSA_ILi64EEENSA_ILi96EEENSA_ILi256EEEEEENS_12float_e4m3_tENS5_IJlSC_lEEESK_SL_NS4_8TiledMMAINS4_8MMA_AtomIJNS4_4SM904GMMA30MMA_64x96x32_F32E4M3E4M3_SS_TNILNSP_7ScaleInE1ELSR_1EEEEEENS4_6LayoutINS5_IJSC_SC_SC_EEENS5_IJNSA_ILi0EEESW_SW_EEEEENS5_IJNS4_10UnderscoreESZ_SZ_EEEEENS4_13SM90_TMA_LOADENS4_14ComposedLayoutINS4_7SwizzleILi3ELi4ELi3EEENS4_18smem_ptr_flag_bitsILi8EEENSU_INS5_IJNSA_ILi8EEENSA_ILi128EEEEEENS5_IJS19_SC_EEEEEEEvNS4_8identityENS4_23SM90_TMA_LOAD_MULTICASTES1D_vS1E_EENS_8epilogue10collective6detail29Sm90TmaWarpSpecializedAdapterINS1I_15DefaultEpilogueISK_SL_SL_NS1H_6thread17LinearCombinationISK_Li1EffLNS1M_9ScaleType4KindE0ELNS_15FloatRoundStyleE2ESK_EENS1_15EpilogueDefaultEEEEEvvEEEEvNT_6ParamsE)
        .other          _ZN7cutlass13device_kernelINS_4gemm6kernel13GemmUniversalIN4cute5tupleIJiiiiEEENS1_10collective13CollectiveMmaINS1_37MainloopSm90TmaGmmaWarpSpecializedFP8ILi5ENS5_IJNS4_1CILi2EEENSA_ILi1EEESC_EEENS1_32KernelTmaWarpSpecializedPingpongEEENS5_IJNSA_ILi64EEENSA_ILi96EEENSA_ILi256EEEEEENS_12float_e4m3_tENS5_IJlSC_lEEESK_SL_NS4_8TiledMMAINS4_8MMA_AtomIJNS4_4SM904GMMA30MMA_64x96x32_F32E4M3E4M3_SS_TNILNSP_7ScaleInE1ELSR_1EEEEEENS4_6LayoutINS5_IJSC_SC_SC_EEENS5_IJNSA_ILi0EEESW_SW_EEEEENS5_IJNS4_10UnderscoreESZ_SZ_EEEEENS4_13SM90_TMA_LOADENS4_14ComposedLayoutINS4_7SwizzleILi3ELi4ELi3EEENS4_18smem_ptr_flag_bitsILi8EEENSU_INS5_IJNSA_ILi8EEENSA_ILi128EEEEEENS5_IJS19_SC_EEEEEEEvNS4_8identityENS4_23SM90_TMA_LOAD_MULTICASTES1D_vS1E_EENS_8epilogue10collective6detail29Sm90TmaWarpSpecializedAdapterINS1I_15DefaultEpilogueISK_SL_SL_NS1H_6thread17LinearCombinationISK_Li1EffLNS1M_9ScaleType4KindE0ELNS_15FloatRoundStyleE2ESK_EENS1_15EpilogueDefaultEEEEEvvEEEEvNT_6ParamsE,@"STO_CUDA_ENTRY STV_DEFAULT"
_ZN7cutlass13device_kernelINS_4gemm6kernel13GemmUniversalIN4cute5tupleIJiiiiEEENS1_10collective13CollectiveMmaINS1_37MainloopSm90TmaGmmaWarpSpecializedFP8ILi5ENS5_IJNS4_1CILi2EEENSA_ILi1EEESC_EEENS1_32KernelTmaWarpSpecializedPingpongEEENS5_IJNSA_ILi64EEENSA_ILi96EEENSA_ILi256EEEEEENS_12float_e4m3_tENS5_IJlSC_lEEESK_SL_NS4_8TiledMMAINS4_8MMA_AtomIJNS4_4SM904GMMA30MMA_64x96x32_F32E4M3E4M3_SS_TNILNSP_7ScaleInE1ELSR_1EEEEEENS4_6LayoutINS5_IJSC_SC_SC_EEENS5_IJNSA_ILi0EEESW_SW_EEEEENS5_IJNS4_10UnderscoreESZ_SZ_EEEEENS4_13SM90_TMA_LOADENS4_14ComposedLayoutINS4_7SwizzleILi3ELi4ELi3EEENS4_18smem_ptr_flag_bitsILi8EEENSU_INS5_IJNSA_ILi8EEENSA_ILi128EEEEEENS5_IJS19_SC_EEEEEEEvNS4_8identityENS4_23SM90_TMA_LOAD_MULTICASTES1D_vS1E_EENS_8epilogue10collective6detail29Sm90TmaWarpSpecializedAdapterINS1I_15DefaultEpilogueISK_SL_SL_NS1H_6thread17LinearCombinationISK_Li1EffLNS1M_9ScaleType4KindE0ELNS_15FloatRoundStyleE2ESK_EENS1_15EpilogueDefaultEEEEEvvEEEEvNT_6ParamsE:
[----:B------:R-:W-:Y:S01]  /*0000*/  LDC R1, c[0x0][0x28] ;  /* 0x00000a00ff017b82 */ /* 0x000fe20000000800 */
[----:B------:R-:W0:Y:S01]  /*0010*/  S2R R11, SR_TID.X ;  /* 0x00000000000b7919 */ /* 0x000e220000002100 */
[----:B------:R-:W-:Y:S01]  /*0020*/  ELECT P0, URZ, PT ;  /* 0x00000000003f782f */ /* 0x000fe20003800000 */
[----:B------:R-:W-:Y:S01]  /*0030*/  BSSY B0, `(.L_x_0) ;  /* 0x000000f000007945 */ /* 0x000fe20003800000 */
[--C-:B0-----:R-:W-:Y:S02]  /*0040*/  SHF.R.U32.HI R0, RZ, 0x5, R11.reuse ;  /* 0x00000005ff007819 */ /* 0x101fe4000001160b */
[----:B------:R-:W-:-:S03]  /*0050*/  SHF.R.U32.HI R5, RZ, 0x7, R11 ;  /* 0x00000007ff057819 */ /* 0x000fc6000001160b */
[----:B------:R-:W0:Y:S04]  /*0060*/  SHFL.IDX PT, R2, R0, RZ, 0x1f ;  /* 0x00001fff00027589 */ /* 0x000e2800000e0000 */
[----:B------:R1:W2:Y:S01]  /*0070*/  SHFL.IDX PT, R6, R5, RZ, 0x1f ;  /* 0x00001fff05067589 */ /* 0x0002a200000e0000 */
[----:B0-----:R-:W-:-:S13]  /*0080*/  ISETP.NE.OR P0, PT, R2, RZ, !P0 ;  /* 0x000000ff0200720c */ /* 0x001fda0004705670 */
[----:B-12---:R-:W-:Y:S05]  /*0090*/  @P0 BRA `(.L_x_1) ;  /* 0x0000000000200947 */ /* 0x006fea0003800000 */
[----:B------:R-:W-:Y:S02]  /*00a0*/  ULDC.64 UR4, c[0x0][0x198] ;  /* 0x0000660000047ab9 */ /* 0x000fe40000000a00 */
[----:B------:R-:W-:Y:S02]  /*00b0*/  UIADD3 UR6, UP0, UR4, 0xf0, URZ ;  /* 0x000000f004067890 */ /* 0x000fe4000ff1e03f */
[----:B------:R-:W-:Y:S02]  /*00c0*/  UIADD3 UR4, UP1, UR4, 0x1f0, URZ ;  /* 0x000001f004047890 */ /* 0x000fe4000ff3e03f */
[----:B------:R-:W-:Y:S02]  /*00d0*/  UIADD3.X UR7, URZ, UR5, URZ, UP0, !UPT ;  /* 0x000000053f077290 */ /* 0x000fe400087fe43f */
[----:B------:R-:W-:-:S07]  /*00e0*/  UIADD3.X UR5, URZ, UR5, URZ, UP1, !UPT ;  /* 0x000000053f057290 */ /* 0x000fce0008ffe43f */
[----:B------:R0:W-:Y:S02]  /*00f0*/  UTMACCTL.PF [UR6] ;  /* 0x00000000060079b9 */ /* 0x0001e40008040000 */
[----:B------:R0:W-:Y:S02]  /*0100*/  UTMACCTL.PF [UR4] ;  /* 0x00000000040079b9 */ /* 0x0001e40008040000 */
[----:B0-----:R-:W-:Y:S01]  /*0110*/  NOP ;  /* 0x0000000000007918 */ /* 0x001fe20000000000 */
.L_x_1:
[----:B------:R-:W-:Y:S05]  /*0120*/  BSYNC B0 ;  /* 0x0000000000007941 */ /* 0x000fea0003800000 */
.L_x_0:
[----:B------:R-:W0:Y:S02]  /*0130*/  SHFL.IDX PT, R7, R0, RZ, 0x1f ;  /* 0x00001fff00077589 */ /* 0x000e2400000e0000 */
[----:B0-----:R-:W-:-:S13]  /*0140*/  ISETP.NE.AND P0, PT, R7, RZ, PT ;  /* 0x000000ff0700720c */ /* 0x001fda0003f05270 */
[----:B------:R-:W-:Y:S05]  /*0150*/  @P0 BRA `(.L_x_2) ;  /* 0x0000000000600947 */ /* 0x000fea0003800000 */
[----:B------:R-:W0:Y:S01]  /*0160*/  S2UR UR8, SR_CgaCtaId ;  /* 0x00000000000879c3 */ /* 0x000e220000008800 */
[----:B------:R-:W-:Y:S01]  /*0170*/  UMOV UR4, 0x400 ;  /* 0x0000040000047882 */ /* 0x000fe20000000000 */
[----:B------:R-:W-:Y:S01]  /*0180*/  UMOV UR5, 0x1 ;  /* 0x0000000100057882 */ /* 0x000fe20000000000 */
[----:B------:R-:W-:Y:S01]  /*0190*/  UMOV UR6, 0x2 ;  /* 0x0000000200067882 */ /* 0x000fe20000000000 */
[----:B------:R-:W-:Y:S01]  /*01a0*/  ELECT P0, URZ, PT ;  /* 0x00000000003f782f */ /* 0x000fe20003800000 */
[----:B------:R-:W-:-:S04]  /*01b0*/  UIADD3 UR6, -UR6, 0x100000, URZ ;  /* 0x0010000006067890 */ /* 0x000fc8000fffe13f */
[----:B------:R-:W-:Y:S02]  /*01c0*/  USHF.L.U32 UR7, UR6, 0xb, URZ ;  /* 0x0000000b06077899 */ /* 0x000fe4000800063f */
[----:B------:R-:W-:Y:S02]  /*01d0*/  USHF.L.U32 UR6, UR6, 0x1, URZ ;  /* 0x0000000106067899 */ /* 0x000fe4000800063f */
[----:B0-----:R-:W-:Y:S02]  /*01e0*/  ULEA UR8, UR8, UR4, 0x18 ;  /* 0x0000000408087291 */ /* 0x001fe4000f8ec03f */
[----:B------:R-:W-:-:S04]  /*01f0*/  UIADD3 UR4, -UR5, 0x100000, URZ ;  /* 0x0010000005047890 */ /* 0x000fc8000fffe13f */
[----:B------:R-:W-:Y:S02]  /*0200*/  USHF.L.U32 UR5, UR4, 0xb, URZ ;  /* 0x0000000b04057899 */ /* 0x000fe4000800063f */
[----:B------:R-:W-:Y:S01]  /*0210*/  USHF.L.U32 UR4, UR4, 0x1, URZ ;  /* 0x0000000104047899 */ /* 0x000fe2000800063f */
[----:B------:R-:W0:Y:S11]  /*0220*/  FENCE.VIEW.ASYNC.S ;  /* 0x00000000000073c6 */ /* 0x000e360000000000 */
[----:B0-----:R0:W1:Y:S01]  /*0230*/  SYNCS.EXCH.64 URZ, [UR8], UR4 ;  /* 0x00000004083f75b2 */ /* 0x0010620008000100 */
[----:B------:R0:W2:Y:S01]  /*0240*/  SYNCS.EXCH.64 URZ, [UR8+0x28], UR6 ;  /* 0x00002806083f75b2 */ /* 0x0000a20008000100 */
[----:B------:R0:W3:Y:S01]  /*0250*/  SYNCS.EXCH.64 URZ, [UR8+0x8], UR4 ;  /* 0x00000804083f75b2 */ /* 0x0000e20008000100 */
[----:B------:R0:W4:Y:S01]  /*0260*/  SYNCS.EXCH.64 URZ, [UR8+0x30], UR6 ;  /* 0x00003006083f75b2 */ /* 0x0001220008000100 */
[----:B------:R0:W0:Y:S01]  /*0270*/  SYNCS.EXCH.64 URZ, [UR8+0x10], UR4 ;  /* 0x00001004083f75b2 */ /* 0x0000220008000100 */
[----:B------:R0:W0:Y:S01]  /*0280*/  SYNCS.EXCH.64 URZ, [UR8+0x38], UR6 ;  /* 0x00003806083f75b2 */ /* 0x0000220008000100 */
[----:B------:R0:W0:Y:S01]  /*0290*/  SYNCS.EXCH.64 URZ, [UR8+0x18], UR4 ;  /* 0x00001804083f75b2 */ /* 0x0000220008000100 */
[----:B------:R0:W0:Y:S01]  /*02a0*/  SYNCS.EXCH.64 URZ, [UR8+0x40], UR6 ;  /* 0x00004006083f75b2 */ /* 0x0000220008000100 */
[----:B------:R0:W0:Y:S01]  /*02b0*/  SYNCS.EXCH.64 URZ, [UR8+0x20], UR4 ;  /* 0x00002004083f75b2 */ /* 0x0000220008000100 */
[----:B------:R0:W0:Y:S01]  /*02c0*/  SYNCS.EXCH.64 URZ, [UR8+0x48], UR6 ;  /* 0x00004806083f75b2 */ /* 0x0000220008000100 */
[----:B------:R-:W-:Y:S01]  /*02d0*/  NOP ;  /* 0x0000000000007918 */ /* 0x000fe20000000000 */
.L_x_2:
[----:B------:R-:W5:Y:S01]  /*02e0*/  SHFL.IDX PT, R3, R0, RZ, 0x1f ;  /* 0x00001fff00037589 */ /* 0x000f6200000e0000 */
[----:B------:R-:W-:Y:S01]  /*02f0*/  SHF.R.S32.HI R4, RZ, 0x1f, R11 ;  /* 0x0000001fff047819 */ /* 0x000fe2000001140b */
[----:B------:R-:W1:Y:S01]  /*0300*/  S2UR UR13, SR_CTAID.X ;  /* 0x00000000000d79c3 */ /* 0x000e620000002500 */
[----:B------:R-:W-:Y:S01]  /*0310*/  ELECT P0, URZ, PT ;  /* 0x00000000003f782f */ /* 0x000fe20003800000 */
[----:B------:R1:W2:Y:S01]  /*0320*/  SHFL.IDX PT, R8, R0, RZ, 0x1f ;  /* 0x00001fff00087589 */ /* 0x0002a200000e0000 */
[----:B------:R-:W-:Y:S02]  /*0330*/  LEA.HI R4, R4, R11, RZ, 0x7 ;  /* 0x0000000b04047211 */ /* 0x000fe400078f38ff */
[----:B------:R-:W-:Y:S01]  /*0340*/  ELECT P1, URZ, PT ;  /* 0x00000000003f782f */ /* 0x000fe20003820000 */
[----:B------:R-:W-:Y:S01]  /*0350*/  NOP ;  /* 0x0000000000007918 */ /* 0x000fe20000000000 */
[----:B------:R-:W3:Y:S01]  /*0360*/  S2R R16, SR_CTAID.Y ;  /* 0x0000000000107919 */ /* 0x000ee20000002600 */
[----:B------:R-:W-:Y:S01]  /*0370*/  LOP3.LUT R4, R4, 0xffffff80, RZ, 0xc0, !PT ;  /* 0xffffff8004047812 */ /* 0x000fe200078ec0ff */
[----:B0-----:R-:W-:Y:S01]  /*0380*/  ULDC UR4, c[0x0][0x150] ;  /* 0x0000540000047ab9 */ /* 0x001fe20000000800 */
[----:B------:R-:W0:Y:S01]  /*0390*/  LDC R12, c[0x0][0x144] ;  /* 0x00005100ff0c7b82 */ /* 0x000e220000000800 */
[----:B------:R4:W0:Y:S01]  /*03a0*/  SHFL.IDX PT, R14, R5, RZ, 0x1f ;  /* 0x00001fff050e7589 */ /* 0x00082200000e0000 */
[----:B------:R-:W-:Y:S01]  /*03b0*/  UMOV UR12, 0x80 ;  /* 0x00000080000c7882 */ /* 0x000fe20000000000 */
[----:B------:R-:W-:Y:S01]  /*03c0*/  IMAD.IADD R10, R11, 0x1, -R4 ;  /* 0x000000010b0a7824 */ /* 0x000fe200078e0a04 */
[----:B------:R-:W-:Y:S01]  /*03d0*/  NOP ;  /* 0x0000000000007918 */ /* 0x000fe20000000000 */
[C---:B------:R-:W-:Y:S01]  /*03e0*/  VIADD R38, R6.reuse, 0xffffffff ;  /* 0xffffffff06267836 */ /* 0x040fe20000000000 */
[----:B------:R-:W-:-:S02]  /*03f0*/  ISETP.NE.AND P4, PT, R6, RZ, PT ;  /* 0x000000ff0600720c */ /* 0x000fc40003f85270 */
[----:B------:R-:W-:Y:S01]  /*0400*/  SHF.R.S32.HI R19, RZ, 0x1f, R10 ;  /* 0x0000001fff137819 */ /* 0x000fe2000001140a */
[----:B------:R-:W0:Y:S01]  /*0410*/  LDC R13, c[0x0][0x140] ;  /* 0x00005000ff0d7b82 */ /* 0x000e220000000800 */
[----:B------:R-:W-:Y:S02]  /*0420*/  ISETP.GE.U32.AND P6, PT, R38, 0x2, PT ;  /* 0x000000022600780c */ /* 0x000fe40003fc6070 */
[----:B-----5:R-:W-:Y:S02]  /*0430*/  ISETP.NE.OR P0, PT, R3, RZ, !P0 ;  /* 0x000000ff0300720c */ /* 0x020fe40004705670 */
[----:B------:R-:W-:Y:S02]  /*0440*/  LEA.HI R3, R19, R10, RZ, 0x3 ;  /* 0x0000000a13037211 */ /* 0x000fe400078f18ff */
[----:B-1----:R-:W-:Y:S01]  /*0450*/  I2FP.F32.U32 R4, UR13 ;  /* 0x0000000d00047c45 */ /* 0x002fe20008201000 */
[----:B------:R-:W1:Y:S01]  /*0460*/  LDC R27, c[0x0][0x148] ;  /* 0x00005200ff1b7b82 */ /* 0x000e620000000800 */
[----:B------:R-:W-:-:S02]  /*0470*/  SHF.R.S32.HI R0, RZ, 0x3, R3 ;  /* 0x00000003ff007819 */ /* 0x000fc40000011403 */
[----:B--2---:R-:W-:Y:S01]  /*0480*/  ISETP.NE.OR P1, PT, R8, RZ, !P1 ;  /* 0x000000ff0800720c */ /* 0x004fe20004f25670 */
[----:B------:R-:W-:Y:S01]  /*0490*/  FMUL R9, R4, UR4 ;  /* 0x0000000404097c20 */ /* 0x000fe20008400000 */
[----:B------:R-:W-:Y:S01]  /*04a0*/  SHF.R.S32.HI R3, RZ, 0x1f, R3 ;  /* 0x0000001fff037819 */ /* 0x000fe20000011403 */
[----:B------:R-:W-:Y:S01]  /*04b0*/  ULDC UR4, c[0x0][0x154] ;  /* 0x0000550000047ab9 */ /* 0x000fe20000000800 */
[----:B------:R-:W-:Y:S01]  /*04c0*/  SHF.R.S32.HI R8, RZ, 0x1f, R7 ;  /* 0x0000001fff087819 */ /* 0x000fe20000011407 */
[----:B------:R-:W-:Y:S01]  /*04d0*/  VOTEU.ALL UP1, P0 ;  /* 0x00000000003f7886 */ /* 0x000fe20000020000 */
[----:B------:R-:W-:Y:S01]  /*04e0*/  LEA.HI R4, R3, R0, RZ, 0x2 ;  /* 0x0000000003047211 */ /* 0x000fe200078f10ff */
[----:B------:R-:W2:Y:S01]  /*04f0*/  F2I.U32.TRUNC.NTZ R9, R9 ;  /* 0x0000000900097305 */ /* 0x000ea2000020f000 */
[----:B------:R-:W-:Y:S01]  /*0500*/  LEA.HI R8, R8, R7, RZ, 0x2 ;  /* 0x0000000708087211 */ /* 0x000fe200078f10ff */
[----:B------:R-:W-:Y:S01]  /*0510*/  VOTEU.ALL UP0, P0 ;  /* 0x00000000003f7886 */ /* 0x000fe20000000000 */
[----:B------:R-:W-:Y:S01]  /*0520*/  SHF.R.S32.HI R3, RZ, 0x1f, R2 ;  /* 0x0000001fff037819 */ /* 0x000fe20000011402 */
[----:B------:R-:W5:Y:S01]  /*0530*/  @!UP1 S2UR UR7, SR_CgaCtaId ;  /* 0x00000000000799c3 */ /* 0x000f620000008800 */
[----:B----4-:R-:W-:Y:S01]  /*0540*/  LOP3.LUT R5, R4, 0xfffffffc, RZ, 0xc0, !PT ;  /* 0xfffffffc04057812 */ /* 0x010fe200078ec0ff */
[----:B------:R-:W-:Y:S01]  /*0550*/  VOTEU.ALL UP2, P1 ;  /* 0x00000000003f7886 */ /* 0x000fe20000840000 */
[----:B------:R-:W-:Y:S01]  /*0560*/  LOP3.LUT R8, R8, 0x3ffffffc, RZ, 0xc0, !PT ;  /* 0x3ffffffc08087812 */ /* 0x000fe200078ec0ff */
[----:B------:R-:W-:Y:S01]  /*0570*/  @!UP1 UMOV UR6, 0x400 ;  /* 0x0000040000069882 */ /* 0x000fe20000000000 */
[----:B------:R-:W-:Y:S01]  /*0580*/  LEA.HI R3, R3, R2, RZ, 0x2 ;  /* 0x0000000203037211 */ /* 0x000fe200078f10ff */
[----:B------:R-:W-:Y:S01]  /*0590*/  IMAD.IADD R5, R0, 0x1, -R5 ;  /* 0x0000000100057824 */ /* 0x000fe200078e0a05 */
[----:B------:R-:W-:Y:S01]  /*05a0*/  @!UP2 UMOV UR9, 0x400 ;  /* 0x000004000009a882 */ /* 0x000fe20000000000 */
[----:B------:R-:W-:Y:S01]  /*05b0*/  IMAD.IADD R8, R7, 0x1, -R8 ;  /* 0x0000000107087824 */ /* 0x000fe200078e0a08 */
[----:B------:R-:W-:Y:S01]  /*05c0*/  LOP3.LUT R3, R3, 0xfffffffc, RZ, 0xc0, !PT ;  /* 0xfffffffc03037812 */ /* 0x000fe200078ec0ff */
[----:B------:R-:W4:Y:S01]  /*05d0*/  @!UP2 S2UR UR10, SR_CgaCtaId ;  /* 0x00000000000aa9c3 */ /* 0x000f220000008800 */
[----:B--2---:R-:W-:Y:S01]  /*05e0*/  IMAD.MOV R9, RZ, RZ, -R9 ;  /* 0x000000ffff097224 */ /* 0x004fe200078e0a09 */
[----:B------:R-:W-:Y:S01]  /*05f0*/  VOTEU.ALL UP3, P1 ;  /* 0x00000000003f7886 */ /* 0x000fe20000860000 */
[----:B------:R-:W-:Y:S01]  /*0600*/  IMAD R5, R8, 0x4, R5 ;  /* 0x0000000408057824 */ /* 0x000fe200078e0205 */
[----:B------:R-:W-:Y:S01]  /*0610*/  VOTEU.ALL UP4, P1 ;  /* 0x00000000003f7886 */ /* 0x000fe20000880000 */
[----:B------:R-:W-:Y:S01]  /*0620*/  IMAD.IADD R18, R2, 0x1, -R3 ;  /* 0x0000000102127824 */ /* 0x000fe200078e0a03 */
[----:B---3--:R-:W-:Y:S01]  /*0630*/  I2FP.F32.U32 R2, R16 ;  /* 0x0000001000027245 */ /* 0x008fe20000201000 */
[----:B0-----:R-:W-:Y:S01]  /*0640*/  IMAD R25, R12, R9, UR13 ;  /* 0x0000000d0c197e24 */ /* 0x001fe2000f8e0209 */
[C---:B------:R-:W-:Y:S01]  /*0650*/  LEA.HI R0, R5.reuse, R5, RZ, 0x1 ;  /* 0x0000000505007211 */ /* 0x040fe200078f08ff */
[C---:B------:R-:W-:Y:S01]  /*0660*/  IMAD.SHL.U32 R12, R5.reuse, 0x4, RZ ;  /* 0x00000004050c7824 */ /* 0x040fe200078e00ff */
[----:B------:R-:W-:Y:S01]  /*0670*/  VOTEU.ALL UP5, P1 ;  /* 0x00000000003f7886 */ /* 0x000fe200008a0000 */
[----:B------:R-:W-:Y:S01]  /*0680*/  FMUL R2, R2, UR4 ;  /* 0x0000000402027c20 */ /* 0x000fe20008400000 */
[----:B------:R-:W-:Y:S01]  /*0690*/  LOP3.LUT R0, R0, 0xfffffffe, RZ, 0xc0, !PT ;  /* 0xfffffffe00007812 */ /* 0x000fe200078ec0ff */
[----:B------:R-:W-:Y:S01]  /*06a0*/  UMOV UR4, 0x20 ;  /* 0x0000002000047882 */ /* 0x000fe20000000000 */
[----:B-----5:R-:W-:Y:S01]  /*06b0*/  @!UP1 ULEA UR8, UR7, UR6, 0x18 ;  /* 0x0000000607089291 */ /* 0x020fe2000f8ec03f */
[----:B------:R-:W-:Y:S01]  /*06c0*/  LOP3.LUT R12, R5, 0xc, R12, 0x78, !PT ;  /* 0x0000000c050c7812 */ /* 0x000fe200078e780c */
[----:B------:R-:W-:-:S04]  /*06d0*/  @!UP1 UIADD3 UR4, -UR4, 0x100000, URZ ;  /* 0x0010000004049890 */ /* 0x000fc8000fffe13f */
[----:B------:R-:W-:Y:S02]  /*06e0*/  @!UP1 USHF.L.U32 UR5, UR4, 0xb, URZ ;  /* 0x0000000b04059899 */ /* 0x000fe4000800063f */
[----:B------:R-:W-:Y:S01]  /*06f0*/  @!UP1 USHF.L.U32 UR4, UR4, 0x1, URZ ;  /* 0x0000000104049899 */ /* 0x000fe2000800063f */
[----:B------:R-:W-:Y:S01]  /*0700*/  IMAD.IADD R0, R5, 0x1, -R0 ;  /* 0x0000000105007824 */ /* 0x000fe200078e0a00 */
[----:B------:R-:W0:Y:S01]  /*0710*/  F2I.U32.TRUNC.NTZ R2, R2 ;  /* 0x0000000200027305 */ /* 0x000e22000020f000 */
[----:B------:R-:W-:-:S04]  /*0720*/  @!UP2 UIADD3 UR6, -UR12, 0x100000, URZ ;  /* 0x001000000c06a890 */ /* 0x000fc8000fffe13f */
[----:B------:R-:W-:Y:S02]  /*0730*/  @!UP2 USHF.L.U32 UR7, UR6, 0xb, URZ ;  /* 0x0000000b0607a899 */ /* 0x000fe4000800063f */
[----:B------:R-:W-:Y:S01]  /*0740*/  @!UP2 USHF.L.U32 UR6, UR6, 0x1, URZ ;  /* 0x000000010606a899 */ /* 0x000fe2000800063f */
[----:B------:R-:W-:Y:S01]  /*0750*/  ISETP.EQ.U32.AND P3, PT, R13, 0x1, PT ;  /* 0x000000010d00780c */ /* 0x000fe20003f62070 */
[----:B------:R-:W-:Y:S01]  /*0760*/  VOTEU.ALL UP1, P0 ;  /* 0x00000000003f7886 */ /* 0x000fe20000020000 */
[----:B------:R-:W-:Y:S01]  /*0770*/  ISETP.NE.AND P2, PT, R0, R25, PT ;  /* 0x000000190000720c */ /* 0x000fe20003f45270 */
[----:B------:R-:W-:Y:S01]  /*0780*/  IMAD.MOV.U32 R13, RZ, RZ, 0x1 ;  /* 0x00000001ff0d7424 */ /* 0x000fe200078e00ff */
[----:B----4-:R-:W-:Y:S01]  /*0790*/  @!UP2 ULEA UR9, UR10, UR9, 0x18 ;  /* 0x000000090a09a291 */ /* 0x010fe2000f8ec03f */
[----:B------:R-:W-:Y:S01]  /*07a0*/  LOP3.LUT P0, RZ, R10, 0x7, RZ, 0xc0, !PT ;  /* 0x000000070aff7812 */ /* 0x000fe2000780c0ff */
[----:B------:R-:W-:Y:S01]  /*07b0*/  VOTEU.ALL UP2, P1 ;  /* 0x00000000003f7886 */ /* 0x000fe20000840000 */
[----:B------:R-:W-:Y:S01]  /*07c0*/  ISETP.NE.AND P1, PT, R18, 0x3, PT ;  /* 0x000000031200780c */ /* 0x000fe20003f25270 */
[----:B------:R-:W2:Y:S02]  /*07d0*/  FENCE.VIEW.ASYNC.S ;  /* 0x00000000000073c6 */ /* 0x000ea40000000000 */
[----:B--2---:R2:W3:Y:S01]  /*07e0*/  @!UP0 SYNCS.EXCH.64 URZ, [UR8+0x80], UR4 ;  /* 0x00008004083f85b2 */ /* 0x0044e20008000100 */
[----:B------:R-:W-:-:S02]  /*07f0*/  ISETP.LT.U32.AND P0, PT, R12, 0x2, !P0 ;  /* 0x000000020c00780c */ /* 0x000fc40004701070 */
[----:B------:R-:W-:Y:S01]  /*0800*/  ISETP.EQ.OR P1, PT, R18, RZ, !P1 ;  /* 0x000000ff1200720c */ /* 0x000fe20004f22670 */
[----:B0-----:R-:W-:Y:S01]  /*0810*/  IMAD.MOV R24, RZ, RZ, -R2 ;  /* 0x000000ffff187224 */ /* 0x001fe200078e0a02 */
[----:B------:R-:W-:Y:S02]  /*0820*/  R2UR UR11, R14 ;  /* 0x000000000e0b72ca */ /* 0x000fe400000e0000 */
[----:B------:R-:W-:Y:S01]  /*0830*/  @P2 LEA.HI R0, R12, R12, RZ, 0x1 ;  /* 0x0000000c0c002211 */ /* 0x000fe200078f08ff */
[----:B-1----:R-:W-:Y:S01]  /*0840*/  IMAD R3, R27, R24, R16 ;  /* 0x000000181b037224 */ /* 0x002fe200078e0210 */
[----:B------:R-:W-:Y:S02]  /*0850*/  ISETP.EQ.AND P1, PT, R6, RZ, P1 ;  /* 0x000000ff0600720c */ /* 0x000fe40000f22270 */
[----:B------:R-:W-:Y:S02]  /*0860*/  @P2 SHF.R.S32.HI R0, RZ, 0x1, R0 ;  /* 0x00000001ff002819 */ /* 0x000fe40000011400 */
[----:B------:R-:W-:Y:S01]  /*0870*/  SEL R7, RZ, 0x1, !P1 ;  /* 0x00000001ff077807 */ /* 0x000fe20004800000 */
[----:B------:R2:W0:Y:S01]  /*0880*/  @!UP1 SYNCS.EXCH.64 URZ, [UR8+0x88], UR4 ;  /* 0x00008804083f95b2 */ /* 0x0004220008000100 */
[----:B------:R-:W-:Y:S01]  /*0890*/  @P2 ISETP.NE.AND P5, PT, R0, R3, PT ;  /* 0x000000030000220c */ /* 0x000fe20003fa5270 */
[----:B------:R-:W-:Y:S01]  /*08a0*/  NOP ;  /* 0x0000000000007918 */ /* 0x000fe20000000000 */
[----:B------:R-:W-:-:S02]  /*08b0*/  SEL R0, RZ, 0x1, !P0 ;  /* 0x00000001ff007807 */ /* 0x000fc40004000000 */
[----:B------:R-:W-:Y:S02]  /*08c0*/  @P2 SEL R13, RZ, 0x1, P5 ;  /* 0x00000001ff0d2807 */ /* 0x000fe40002800000 */
[----:B------:R-:W-:Y:S02]  /*08d0*/  SEL R7, R7, 0x2, P6 ;  /* 0x0000000207077807 */ /* 0x000fe40003000000 */
[----:B------:R-:W-:Y:S01]  /*08e0*/  LOP3.LUT R13, R13, R0, RZ, 0xc0, !PT ;  /* 0x000000000d0d7212 */ /* 0x000fe200078ec0ff */
[----:B------:R2:W1:Y:S01]  /*08f0*/  @!UP2 SYNCS.EXCH.64 URZ, [UR9+0x60], UR6 ;  /* 0x00006006093fa5b2 */ /* 0x0004620008000100 */
[----:B------:R2:W4:Y:S01]  /*0900*/  @!UP3 SYNCS.EXCH.64 URZ, [UR9+0x68], UR6 ;  /* 0x00006806093fb5b2 */ /* 0x0005220008000100 */
[----:B------:R2:W0:Y:S01]  /*0910*/  @!UP4 SYNCS.EXCH.64 URZ, [UR9+0x70], UR6 ;  /* 0x00007006093fc5b2 */ /* 0x0004220008000100 */
[----:B------:R2:W0:Y:S01]  /*0920*/  @!UP5 SYNCS.EXCH.64 URZ, [UR9+0x78], UR6 ;  /* 0x00007806093fd5b2 */ /* 0x0004220008000100 */
[----:B------:R-:W-:Y:S01]  /*0930*/  NOP ;  /* 0x0000000000007918 */ /* 0x000fe20000000000 */
[----:B--23--:R-:W-:Y:S05]  /*0940*/  @!P3 BRA `(.L_x_3) ;  /* 0x000000000008b947 */ /* 0x00cfea0003800000 */
[----:B01--4-:R-:W-:Y:S01]  /*0950*/  UCGABAR_ARV ;  /* 0x00000000000079c7 */ /* 0x013fe20008000000 */
[----:B------:R-:W-:Y:S05]  /*0960*/  BRA `(.L_x_4) ;  /* 0x0000000000047947 */ /* 0x000fea0003800000 */
.L_x_3:
[----:B01--4-:R-:W-:Y:S01]  /*0970*/  NOP ;  /* 0x0000000000007918 */ /* 0x013fe20000000000 */
.L_x_4:
[----:B------:R-:W-:Y:S01]  /*0980*/  ULDC.64 UR4, c[0x0][0x598] ;  /* 0x0001660000047ab9 */ /* 0x000fe20000000a00 */
[----:B------:R-:W-:Y:S01]  /*0990*/  ULDC.64 UR14, c[0x0][0x208] ;  /* 0x00008200000e7ab9 */ /* 0x000fe20000000a00 */
[----:B------:R-:W-:-:S04]  /*09a0*/  ISETP.NE.U32.AND P0, PT, RZ, UR4, PT ;  /* 0x00000004ff007c0c */ /* 0x000fc8000bf05070 */
[----:B------:R-:W-:-:S13]  /*09b0*/  ISETP.NE.AND.EX P0, PT, RZ, UR5, PT, P0 ;  /* 0x00000005ff007c0c */ /* 0x000fda000bf05300 */
[----:B------:R-:W-:Y:S05]  /*09c0*/  @!P0 BRA `(.L_x_5) ;  /* 0x00000000001c8947 */ /* 0x000fea0003800000 */
[----:B------:R-:W0:Y:S02]  /*09d0*/  LDC.64 R2, c[0x0][0x598] ;  /* 0x00016600ff027b82 */ /* 0x000e240000000a00 */
[----:B0-----:R-:W2:Y:S02]  /*09e0*/  LDG.E.64 R2, desc[UR14][R2.64] ;  /* 0x0000000e02027981 */ /* 0x001ea4000c1e1b00 */
[----:B--2---:R-:W-:-:S04]  /*09f0*/  ISETP.NE.U32.AND P0, PT, R2, RZ, PT ;  /* 0x000000ff0200720c */ /* 0x004fc80003f05070 */
[----:B------:R-:W-:-:S13]  /*0a00*/  ISETP.NE.AND.EX P0, PT, R3, RZ, PT, P0 ;  /* 0x000000ff0300720c */ /* 0x000fda0003f05300 */
[----:B------:R-:W-:Y:S05]  /*0a10*/  @!P0 BRA `(.L_x_5) ;  /* 0x0000000000088947 */ /* 0x000fea0003800000 */
[----:B------:R0:W5:Y:S01]  /*0a20*/  LD.E R14, desc[UR14][R2.64] ;  /* 0x0000000e020e7980 */ /* 0x000162000c101900 */
[----:B------:R-:W-:Y:S05]  /*0a30*/  BRA `(.L_x_6) ;  /* 0x0000000000207947 */ /* 0x000fea0003800000 */
.L_x_5:
[----:B------:R-:W-:Y:S02]  /*0a40*/  ULDC.64 UR4, c[0x0][0x588] ;  /* 0x0001620000047ab9 */ /* 0x000fe40000000a00 */
[----:B------:R-:W-:-:S04]  /*0a50*/  ISETP.NE.U32.AND P0, PT, RZ, UR4, PT ;  /* 0x00000004ff007c0c */ /* 0x000fc8000bf05070 */
[----:B------:R-:W-:-:S13]  /*0a60*/  ISETP.NE.AND.EX P0, PT, RZ, UR5, PT, P0 ;  /* 0x00000005ff007c0c */ /* 0x000fda000bf05300 */
[----:B------:R-:W-:Y:S05]  /*0a70*/  @!P0 BRA `(.L_x_7) ;  /* 0x00000000000c8947 */ /* 0x000fea0003800000 */
[----:B------:R-:W0:Y:S02]  /*0a80*/  LDC.64 R14, c[0x0][0x588] ;  /* 0x00016200ff0e7b82 */ /* 0x000e240000000a00 */
[----:B0-----:R1:W5:Y:S01]  /*0a90*/  LDG.E R14, desc[UR14][R14.64] ;  /* 0x0000000e0e0e7981 */ /* 0x001362000c1e1900 */
[----:B------:R-:W-:Y:S05]  /*0aa0*/  BRA `(.L_x_6) ;  /* 0x0000000000047947 */ /* 0x000fea0003800000 */
.L_x_7:
[----:B------:R-:W2:Y:S02]  /*0ab0*/  LDC R14, c[0x0][0x580] ;  /* 0x00016000ff0e7b82 */ /* 0x000ea40000000800 */
.L_x_6:
[----:B------:R-:W-:Y:S02]  /*0ac0*/  ULDC.64 UR4, c[0x0][0x5a0] ;  /* 0x0001680000047ab9 */ /* 0x000fe40000000a00 */
[----:B------:R-:W-:-:S04]  /*0ad0*/  ISETP.NE.U32.AND P0, PT, RZ, UR4, PT ;  /* 0x00000004ff007c0c */ /* 0x000fc8000bf05070 */
[----:B------:R-:W-:-:S13]  /*0ae0*/  ISETP.NE.AND.EX P0, PT, RZ, UR5, PT, P0 ;  /* 0x00000005ff007c0c */ /* 0x000fda000bf05300 */
[----:B------:R-:W-:Y:S05]  /*0af0*/  @!P0 BRA `(.L_x_8) ;  /* 0x00000000001c8947 */ /* 0x000fea0003800000 */
[----:B0-----:R-:W0:Y:S02]  /*0b00*/  LDC.64 R2, c[0x0][0x5a0] ;  /* 0x00016800ff027b82 */ /* 0x001e240000000a00 */
[----:B0-----:R-:W3:Y:S02]  /*0b10*/  LDG.E.64 R2, desc[UR14][R2.64] ;  /* 0x0000000e02027981 */ /* 0x001ee4000c1e1b00 */
[----:B---3--:R-:W-:-:S04]  /*0b20*/  ISETP.NE.U32.AND P0, PT, R2, RZ, PT ;  /* 0x000000ff0200720c */ /* 0x008fc80003f05070 */
[----:B------:R-:W-:-:S13]  /*0b30*/  ISETP.NE.AND.EX P0, PT, R3, RZ, PT, P0 ;  /* 0x000000ff0300720c */ /* 0x000fda0003f05300 */
[----:B------:R-:W-:Y:S05]  /*0b40*/  @!P0 BRA `(.L_x_8) ;  /* 0x0000000000088947 */ /* 0x000fea0003800000 */
[----:B-1----:R0:W5:Y:S01]  /*0b50*/  LD.E R15, desc[UR14][R2.64] ;  /* 0x0000000e020f7980 */ /* 0x002162000c101900 */
[----:B------:R-:W-:Y:S05]  /*0b60*/  BRA `(.L_x_9) ;  /* 0x0000000000207947 */ /* 0x000fea0003800000 */
.L_x_8:
[----:B------:R-:W-:Y:S02]  /*0b70*/  ULDC.64 UR4, c[0x0][0x590] ;  /* 0x0001640000047ab9 */ /* 0x000fe40000000a00 */
[----:B------:R-:W-:-:S04]  /*0b80*/  ISETP.NE.U32.AND P0, PT, RZ, UR4, PT ;  /* 0x00000004ff007c0c */ /* 0x000fc8000bf05070 */
[----:B------:R-:W-:-:S13]  /*0b90*/  ISETP.NE.AND.EX P0, PT, RZ, UR5, PT, P0 ;  /* 0x00000005ff007c0c */ /* 0x000fda000bf05300 */
[----:B------:R-:W-:Y:S05]  /*0ba0*/  @!P0 BRA `(.L_x_10) ;  /* 0x00000000000c8947 */ /* 0x000fea0003800000 */
[----:B0-----:R-:W1:Y:S02]  /*0bb0*/  LDC.64 R2, c[0x0][0x590] ;  /* 0x00016400ff027b82 */ /* 0x001e640000000a00 */
[----:B-1----:R1:W5:Y:S01]  /*0bc0*/  LDG.E R15, desc[UR14][R2.64] ;  /* 0x0000000e020f7981 */ /* 0x002362000c1e1900 */
[----:B------:R-:W-:Y:S05]  /*0bd0*/  BRA `(.L_x_9) ;  /* 0x0000000000047947 */ /* 0x000fea0003800000 */
.L_x_10:
[----:B-1----:R-:W3:Y:S02]  /*0be0*/  LDC R15, c[0x0][0x584] ;  /* 0x00016100ff0f7b82 */ /* 0x002ee40000000800 */
.L_x_9:
[----:B------:R-:W4:Y:S01]  /*0bf0*/  LDC R0, c[0x0][0x65c] ;  /* 0x00019700ff007b82 */ /* 0x000f220000000800 */
[----:B------:R-:W-:Y:S01]  /*0c00*/  ULDC UR8, c[0x0][0x28c] ;  /* 0x0000a30000087ab9 */ /* 0x000fe20000000800 */
[----:B------:R-:W-:Y:S01]  /*0c10*/  ISETP.NE.AND P0, PT, R6, 0x2, PT ;  /* 0x000000020600780c */ /* 0x000fe20003f05270 */
[----:B------:R-:W-:Y:S01]  /*0c20*/  UIADD3 UR8, UR8, 0xff, URZ ;  /* 0x000000ff08087890 */ /* 0x000fe2000fffe03f */
[----:B------:R-:W-:Y:S01]  /*0c30*/  IMAD.U32 R4, RZ, RZ, UR13 ;  /* 0x0000000dff047e24 */ /* 0x000fe2000f8e00ff */
[----:B------:R-:W-:Y:S01]  /*0c40*/  UMOV UR4, URZ ;  /* 0x0000003f00047c82 */ /* 0x000fe20008000000 */
[----:B------:R-:W-:Y:S01]  /*0c50*/  UMOV UR5, URZ ;  /* 0x0000003f00057c82 */ /* 0x000fe20008000000 */
[----:B------:R-:W-:-:S04]  /*0c60*/  USHF.R.S32.HI UR9, URZ, 0x1f, UR8 ;  /* 0x0000001f3f097899 */ /* 0x000fc80008011408 */
[----:B------:R-:W-:Y:S01]  /*0c70*/  ULEA.HI UR9, UR9, UR8, URZ, 0x8 ;  /* 0x0000000809097291 */ /* 0x000fe2000f8f403f */
[----:B----4-:R-:W-:-:S13]  /*0c80*/  ISETP.NE.AND P2, PT, R0, 0x1, PT ;  /* 0x000000010000780c */ /* 0x010fda0003f45270 */
[----:B01----:R-:W0:Y:S01]  /*0c90*/  @P2 LDC R3, c[0x0][0x10] ;  /* 0x00000400ff032b82 */ /* 0x003e220000000800 */
[----:B------:R-:W-:Y:S02]  /*0ca0*/  @P2 IMAD.MOV.U32 R17, RZ, RZ, RZ ;  /* 0x000000ffff112224 */ /* 0x000fe400078e00ff */
[----:B------:R-:W-:-:S05]  /*0cb0*/  @P2 IMAD.MOV.U32 R5, RZ, RZ, RZ ;  /* 0x000000ffff052224 */ /* 0x000fca00078e00ff */
[----:B------:R-:W1:Y:S01]  /*0cc0*/  @!P2 LDC R9, c[0x0][0xc] ;  /* 0x00000300ff09ab82 */ /* 0x000e620000000800 */
[----:B------:R-:W-:Y:S01]  /*0cd0*/  ULDC UR6, c[0x0][0xc] ;  /* 0x0000030000067ab9 */ /* 0x000fe20000000800 */
[----:B------:R-:W-:Y:S02]  /*0ce0*/  ULDC UR7, c[0x0][0x10] ;  /* 0x0000040000077ab9 */ /* 0x000fe40000000800 */
[----:B------:R-:W-:-:S04]  /*0cf0*/  UIMAD.WIDE.U32 UR6, UR6, UR7, URZ ;  /* 0x00000007060672a5 */ /* 0x000fc8000f8e003f */
[----:B------:R-:W4:Y:S01]  /*0d00*/  LDC R8, c[0x0][0x14] ;  /* 0x00000500ff087b82 */ /* 0x000f220000000800 */
[----:B0-----:R-:W-:Y:S01]  /*0d10*/  @P2 IMAD.WIDE.U32 R2, R3, UR13, R16 ;  /* 0x0000000d03022c25 */ /* 0x001fe2000f8e0010 */
[----:B------:R-:W-:-:S03]  /*0d20*/  USHF.R.S32.HI UR13, URZ, 0x8, UR9 ;  /* 0x000000083f0d7899 */ /* 0x000fc60008011409 */
[----:B------:R-:W-:Y:S02]  /*0d30*/  @P2 IMAD.IADD R3, R3, 0x1, R5 ;  /* 0x0000000103032824 */ /* 0x000fe400078e0205 */
[----:B------:R-:W-:Y:S02]  /*0d40*/  IMAD.MOV.U32 R5, RZ, RZ, RZ ;  /* 0x000000ffff057224 */ /* 0x000fe400078e00ff */
[----:B-1----:R-:W-:-:S04]  /*0d50*/  @!P2 IMAD.WIDE.U32 R4, R16, R9, R4 ;  /* 0x000000091004a225 */ /* 0x002fc800078e0004 */
[----:B------:R-:W-:Y:S02]  /*0d60*/  @!P2 IMAD.MOV.U32 R2, RZ, RZ, R4 ;  /* 0x000000ffff02a224 */ /* 0x000fe400078e0004 */
[C---:B----4-:R-:W-:Y:S02]  /*0d70*/  IMAD R21, R8.reuse, UR7, RZ ;  /* 0x0000000708157c24 */ /* 0x050fe4000f8e02ff */
[----:B------:R-:W-:Y:S01]  /*0d80*/  IMAD.WIDE.U32 R8, R8, UR6, RZ ;  /* 0x0000000608087c25 */ /* 0x000fe2000f8e00ff */
[----:B------:R-:W-:-:S03]  /*0d90*/  ULDC.64 UR6, c[0x0][0x650] ;  /* 0x0001940000067ab9 */ /* 0x000fc60000000a00 */
[----:B------:R-:W-:Y:S02]  /*0da0*/  @!P2 IMAD.MOV.U32 R3, RZ, RZ, R5 ;  /* 0x000000ffff03a224 */ /* 0x000fe400078e0005 */
[----:B------:R-:W-:Y:S01]  /*0db0*/  IMAD.IADD R0, R9, 0x1, R21 ;  /* 0x0000000109007824 */ /* 0x000fe200078e0215 */
[----:B------:R-:W-:Y:S06]  /*0dc0*/  @P0 BRA `(.L_x_11) ;  /* 0x0000000000200947 */ /* 0x000fec0003800000 */
[----:B------:R-:W-:Y:S01]  /*0dd0*/  UISETP.GE.U32.AND UP0, UPT, UR13, 0x5, UPT ;  /* 0x000000050d00788c */ /* 0x000fe2000bf06070 */
[----:B------:R-:W-:Y:S01]  /*0de0*/  IADD3 R2, P0, R2, R8, RZ ;  /* 0x0000000802027210 */ /* 0x000fe20007f1e0ff */
[----:B------:R-:W-:-:S04]  /*0df0*/  UIMAD.WIDE.U32 UR4, UR13, -0x33333333, URZ ;  /* 0xcccccccd0d0478a5 */ /* 0x000fc8000f8e003f */
[----:B------:R-:W-:Y:S01]  /*0e00*/  USHF.R.U32.HI UR4, URZ, 0x2, UR5 ;  /* 0x000000023f047899 */ /* 0x000fe20008011605 */
[----:B------:R-:W-:Y:S02]  /*0e10*/  IMAD.X R3, R0, 0x1, R3, P0 ;  /* 0x0000000100037824 */ /* 0x000fe400000e0603 */
[----:B------:R-:W-:Y:S02]  /*0e20*/  UMOV UR5, URZ ;  /* 0x0000003f00057c82 */ /* 0x000fe40008000000 */
[----:B------:R-:W-:Y:S02]  /*0e30*/  @UP0 ULOP3.LUT UR5, UR4, 0x1, URZ, 0xc0, !UPT ;  /* 0x0000000104050892 */ /* 0x000fe4000f8ec03f */
[----:B------:R-:W-:-:S12]  /*0e40*/  UIMAD UR4, UR4, -0x5, UR13 ;  /* 0xfffffffb040478a4 */ /* 0x000fd8000f8e020d */
.L_x_11:
[----:B------:R-:W-:Y:S01]  /*0e50*/  ISETP.GE.U32.AND P0, PT, R2, UR6, PT ;  /* 0x0000000602007c0c */ /* 0x000fe2000bf06070 */
[----:B------:R-:W-:Y:S01]  /*0e60*/  IMAD.MOV.U32 R6, RZ, RZ, -0x1 ;  /* 0xffffffffff067424 */ /* 0x000fe200078e00ff */
[----:B------:R-:W-:Y:S01]  /*0e70*/  PRMT R20, RZ, 0x7610, R20 ;  /* 0x00007610ff147816 */ /* 0x000fe20000000014 */
[----:B------:R-:W-:Y:S01]  /*0e80*/  IMAD.MOV.U32 R5, RZ, RZ, -0x1 ;  /* 0xffffffffff057424 */ /* 0x000fe200078e00ff */
[----:B------:R-:W-:Y:S01]  /*0e90*/  ISETP.GE.U32.AND.EX P0, PT, R3, UR7, PT, P0 ;  /* 0x0000000703007c0c */ /* 0x000fe2000bf06100 */
[----:B------:R-:W-:-:S12]  /*0ea0*/  IMAD.MOV.U32 R4, RZ, RZ, -0x1 ;  /* 0xffffffffff047424 */ /* 0x000fd800078e00ff */
[----:B------:R-:W-:Y:S05]  /*0eb0*/  @P0 BRA `(.L_x_12) ;  /* 0x0000000400240947 */ /* 0x000fea0003800000 */
[----:B------:R-:W0:Y:S01]  /*0ec0*/  LDC.64 R30, c[0x0][0x628] ;  /* 0x00018a00ff1e7b82 */ /* 0x000e220000000a00 */
[----:B------:R-:W-:Y:S02]  /*0ed0*/  IMAD.MOV.U32 R4, RZ, RZ, R2 ;  /* 0x000000ffff047224 */ /* 0x000fe400078e0002 */
[----:B------:R-:W-:-:S05]  /*0ee0*/  IMAD.MOV.U32 R5, RZ, RZ, R3 ;  /* 0x000000ffff057224 */ /* 0x000fca00078e0003 */
[----:B------:R-:W1:Y:S08]  /*0ef0*/  LDC R6, c[0x0][0x630] ;  /* 0x00018c00ff067b82 */ /* 0x000e700000000800 */
[----:B------:R-:W4:Y:S01]  /*0f00*/  LDC.64 R32, c[0x0][0x620] ;  /* 0x00018800ff207b82 */ /* 0x000f220000000a00 */
[----:B0-----:R-:W-:-:S04]  /*0f10*/  ISETP.NE.U32.AND P0, PT, R30, RZ, PT ;  /* 0x000000ff1e00720c */ /* 0x001fc80003f05070 */
[----:B------:R-:W-:-:S13]  /*0f20*/  ISETP.NE.AND.EX P0, PT, R31, RZ, PT, P0 ;  /* 0x000000ff1f00720c */ /* 0x000fda0003f05300 */
[----:B-1--4-:R-:W-:Y:S05]  /*0f30*/  @!P0 BRA `(.L_x_13) ;  /* 0x0000000000288947 */ /* 0x012fea0003800000 */
[----:B------:R-:W0:Y:S02]  /*0f40*/  LDC R23, c[0x0][0x634] ;  /* 0x00018d00ff177b82 */ /* 0x000e240000000800 */
[----:B0-----:R-:W-:-:S05]  /*0f50*/  IADD3 R23, P0, R2, R23, RZ ;  /* 0x0000001702177210 */ /* 0x001fca0007f1e0ff */
[----:B------:R-:W-:-:S04]  /*0f60*/  IMAD.X R29, RZ, RZ, R3, P0 ;  /* 0x000000ffff1d7224 */ /* 0x000fc800000e0603 */
[----:B------:R-:W-:-:S04]  /*0f70*/  IMAD.WIDE.U32 R4, R29, R30, RZ ;  /* 0x0000001e1d047225 */ /* 0x000fc800078e00ff */
[----:B------:R-:W-:-:S04]  /*0f80*/  IMAD.WIDE.U32 R20, P0, R23, R31, R4 ;  /* 0x0000001f17147225 */ /* 0x000fc80007800004 */
[----:B------:R-:W-:-:S04]  /*0f90*/  IMAD.WIDE.U32 R4, R23, R30, RZ ;  /* 0x0000001e17047225 */ /* 0x000fc800078e00ff */
[----:B------:R-:W-:Y:S01]  /*0fa0*/  IMAD.X R23, RZ, RZ, RZ, P0 ;  /* 0x000000ffff177224 */ /* 0x000fe200000e06ff */
[----:B------:R-:W-:Y:S01]  /*0fb0*/  IADD3 RZ, P0, R5, R20, RZ ;  /* 0x0000001405ff7210 */ /* 0x000fe20007f1e0ff */
[----:B------:R-:W-:-:S04]  /*0fc0*/  IMAD.MOV.U32 R22, RZ, RZ, R21 ;  /* 0x000000ffff167224 */ /* 0x000fc800078e0015 */
[----:B------:R-:W-:-:S08]  /*0fd0*/  IMAD.WIDE.U32.X R4, R29, R31, R22, P0 ;  /* 0x0000001f1d047225 */ /* 0x000fd000000e0416 */
.L_x_13:
[----:B------:R-:W0:Y:S01]  /*0fe0*/  LDC.64 R34, c[0x0][0x640] ;  /* 0x00019000ff227b82 */ /* 0x000e220000000a00 */
[-CC-:B------:R-:W-:Y:S01]  /*0ff0*/  SHF.R.U64 R36, R4, R6.reuse, R5.reuse ;  /* 0x0000000604247219 */ /* 0x180fe20000001205 */
[----:B------:R-:W-:Y:S01]  /*1000*/  IMAD.MOV.U32 R39, RZ, RZ, 0x1 ;  /* 0x00000001ff277424 */ /* 0x000fe200078e00ff */
[----:B------:R-:W-:Y:S02]  /*1010*/  SHF.R.U32.HI R4, RZ, R6, R5 ;  /* 0x00000006ff047219 */ /* 0x000fe40000011605 */
[----:B------:R-:W-:-:S03]  /*1020*/  IADD3 R21, P0, RZ, -R36, RZ ;  /* 0x80000024ff157210 */ /* 0x000fc60007f1e0ff */
[----:B------:R-:W1:Y:S02]  /*1030*/  LDC R20, c[0x0][0x618] ;  /* 0x00018600ff147b82 */ /* 0x000e640000000800 */
[----:B------:R-:W-:-:S04]  /*1040*/  IMAD.X R5, RZ, RZ, ~R4, P0 ;  /* 0x000000ffff057224 */ /* 0x000fc800000e0e04 */
[-C--:B------:R-:W-:Y:S02]  /*1050*/  IMAD R6, R5, R32.reuse, RZ ;  /* 0x0000002005067224 */ /* 0x080fe400078e02ff */
[----:B------:R-:W4:Y:S01]  /*1060*/  LDC R23, c[0x0][0x608] ;  /* 0x00018200ff177b82 */ /* 0x000f220000000800 */
[----:B------:R-:W-:-:S04]  /*1070*/  IMAD.WIDE.U32 R4, R21, R32, R2 ;  /* 0x0000002015047225 */ /* 0x000fc800078e0002 */
[----:B------:R-:W-:-:S03]  /*1080*/  IMAD R21, R21, R33, R6 ;  /* 0x0000002115157224 */ /* 0x000fc600078e0206 */
[----:B------:R-:W2:Y:S01]  /*1090*/  LDC R26, c[0x0][0x658] ;  /* 0x00019600ff1a7b82 */ /* 0x000ea20000000800 */
[----:B------:R-:W-:Y:S01]  /*10a0*/  IMAD.IADD R5, R5, 0x1, R21 ;  /* 0x0000000105057824 */ /* 0x000fe200078e0215 */
[----:B0-----:R-:W-:Y:S01]  /*10b0*/  ISETP.NE.U32.AND P0, PT, R34, RZ, PT ;  /* 0x000000ff2200720c */ /* 0x001fe20003f05070 */
[----:B------:R-:W-:-:S03]  /*10c0*/  IMAD.MOV.U32 R21, RZ, RZ, -0x1 ;  /* 0xffffffffff157424 */ /* 0x000fc600078e00ff */
[----:B------:R-:W-:Y:S02]  /*10d0*/  ISETP.NE.AND.EX P0, PT, R35, RZ, PT, P0 ;  /* 0x000000ff2300720c */ /* 0x000fe40003f05300 */
[----:B------:R-:W0:Y:S01]  /*10e0*/  LDC R33, c[0x0][0x600] ;  /* 0x00018000ff217b82 */ /* 0x000e220000000800 */
[-CC-:B-1----:R-:W-:Y:S02]  /*10f0*/  SHF.R.U64 R31, R4, R20.reuse, R5.reuse ;  /* 0x00000014041f7219 */ /* 0x182fe40000001205 */
[----:B------:R-:W-:-:S05]  /*1100*/  SHF.R.U32.HI R4, RZ, R20, R5 ;  /* 0x00000014ff047219 */ /* 0x000fca0000011605 */
[----:B------:R-:W1:Y:S01]  /*1110*/  LDC R28, c[0x0][0x648] ;  /* 0x00019200ff1c7b82 */ /* 0x000e620000000800 */
[-CC-:B----4-:R-:W-:Y:S02]  /*1120*/  SHF.R.U64 R41, R31, R23.reuse, R4.reuse ;  /* 0x000000171f297219 */ /* 0x190fe40000001204 */
[----:B------:R-:W-:-:S05]  /*1130*/  SHF.R.U32.HI R5, RZ, R23, R4 ;  /* 0x00000017ff057219 */ /* 0x000fca0000011604 */
[----:B------:R-:W4:Y:S01]  /*1140*/  LDC R37, c[0x0][0x638] ;  /* 0x00018e00ff257b82 */ /* 0x000f220000000800 */
[-C--:B--2---:R-:W-:Y:S02]  /*1150*/  SHF.L.U32 R4, R21, R26.reuse, RZ ;  /* 0x0000001a15047219 */ /* 0x084fe400000006ff */
[--C-:B------:R-:W-:Y:S02]  /*1160*/  SHF.R.U64 R32, R41, R26, R5.reuse ;  /* 0x0000001a29207219 */ /* 0x100fe40000001205 */
[----:B------:R-:W-:Y:S02]  /*1170*/  LOP3.LUT R6, RZ, R4, RZ, 0x33, !PT ;  /* 0x00000004ff067212 */ /* 0x000fe400078e33ff */
[----:B------:R-:W-:Y:S01]  /*1180*/  SHF.R.U32.HI R5, RZ, R26, R5 ;  /* 0x0000001aff057219 */ /* 0x000fe20000011605 */
[----:B------:R-:W2:Y:S01]  /*1190*/  LDC R30, c[0x0][0x610] ;  /* 0x00018400ff1e7b82 */ /* 0x000ea20000000800 */
[----:B------:R-:W-:Y:S01]  /*11a0*/  IMAD.MOV.U32 R4, RZ, RZ, R32 ;  /* 0x000000ffff047224 */ /* 0x000fe200078e0020 */
[----:B------:R-:W-:Y:S06]  /*11b0*/  @!P0 BRA `(.L_x_14) ;  /* 0x0000000000288947 */ /* 0x000fec0003800000 */
[----:B------:R-:W3:Y:S02]  /*11c0*/  LDC R23, c[0x0][0x64c] ;  /* 0x00019300ff177b82 */ /* 0x000ee40000000800 */
[----:B---3--:R-:W-:-:S05]  /*11d0*/  IADD3 R23, P0, R32, R23, RZ ;  /* 0x0000001720177210 */ /* 0x008fca0007f1e0ff */
        /* <DEDUP_REMOVED lines=8> */
.L_x_14:
[----:B-1----:R-:W-:Y:S01]  /*1260*/  SHF.R.U64 R17, R4, R28, R5 ;  /* 0x0000001c04117219 */ /* 0x002fe20000001205 */
[----:B------:R-:W-:Y:S01]  /*1270*/  @P2 IMAD R25, R27, R24, R16 ;  /* 0x000000181b192224 */ /* 0x000fe200078e0210 */
[----:B------:R-:W-:Y:S02]  /*1280*/  SHF.L.U32 R4, R39, R26, RZ ;  /* 0x0000001a27047219 */ /* 0x000fe400000006ff */
[----:B------:R-:W-:Y:S01]  /*1290*/  LOP3.LUT R5, R41, R6, RZ, 0xc0, !PT ;  /* 0x0000000629057212 */ /* 0x000fe200078ec0ff */
[----:B0-----:R-:W-:Y:S02]  /*12a0*/  VIADD R6, R33, 0xffffffff ;  /* 0xffffffff21067836 */ /* 0x001fe40000000000 */
[----:B------:R-:W-:Y:S02]  /*12b0*/  IMAD.MOV R20, RZ, RZ, -R17 ;  /* 0x000000ffff147224 */ /* 0x000fe400078e0a11 */
[----:B------:R-:W-:Y:S01]  /*12c0*/  IMAD R16, R4, R17, R5 ;  /* 0x0000001104107224 */ /* 0x000fe200078e0205 */
[----:B------:R-:W-:Y:S01]  /*12d0*/  LOP3.LUT R17, R31, R6, RZ, 0xc0, !PT ;  /* 0x000000061f117212 */ /* 0x000fe200078ec0ff */
[----:B----4-:R-:W-:-:S02]  /*12e0*/  IMAD R4, R20, R37, R32 ;  /* 0x0000002514047224 */ /* 0x010fc400078e0220 */
[----:B--2---:R-:W-:Y:S02]  /*12f0*/  IMAD R6, R16, R30, R25 ;  /* 0x0000001e10067224 */ /* 0x004fe400078e0219 */
[----:B------:R-:W-:Y:S02]  /*1300*/  IMAD R17, R4, R33, R17 ;  /* 0x0000002104117224 */ /* 0x000fe400078e0211 */
[----:B------:R-:W-:Y:S02]  /*1310*/  IMAD.MOV.U32 R20, RZ, RZ, 0x1 ;  /* 0x00000001ff147424 */ /* 0x000fe400078e00ff */
[----:B------:R-:W-:Y:S01]  /*1320*/  IMAD.MOV.U32 R4, RZ, RZ, R36 ;  /* 0x000000ffff047224 */ /* 0x000fe200078e0024 */
[----:B------:R-:W-:Y:S02]  /*1330*/  SEL R5, R17, R6, !P2 ;  /* 0x0000000611057207 */ /* 0x000fe40005000000 */
[----:B------:R-:W-:-:S07]  /*1340*/  SEL R6, R6, R17, !P2 ;  /* 0x0000001106067207 */ /* 0x000fce0005000000 */
.L_x_12:
[----:B------:R-:W-:Y:S05]  /*1350*/  @!P3 BRA `(.L_x_15) ;  /* 0x00000000000cb947 */ /* 0x000fea0003800000 */
[----:B------:R-:W-:Y:S01]  /*1360*/  UCGABAR_WAIT ;  /* 0x0000000000007dc7 */ /* 0x000fe20008000000 */
[----:B------:R-:W-:Y:S01]  /*1370*/  CCTL.IVALL ;  /* 0x00000000ff00798f */ /* 0x000fe20002000000 */
[----:B------:R-:W-:Y:S05]  /*1380*/  BRA `(.L_x_16) ;  /* 0x0000000000047947 */ /* 0x000fea0003800000 */
.L_x_15:
[----:B------:R-:W-:Y:S06]  /*1390*/  BAR.SYNC.DEFER_BLOCKING 0x0 ;  /* 0x0000000000007b1d */ /* 0x000fec0000010000 */
.L_x_16:
[----:B------:R-:W-:Y:S05]  /*13a0*/  @!P4 BRA `(.L_x_17) ;  /* 0x0000005c0000c947 */ /* 0x000fea0003800000 */
[----:B------:R-:W-:-:S13]  /*13b0*/  ISETP.GT.U32.AND P0, PT, R38, 0x1, PT ;  /* 0x000000012600780c */ /* 0x000fda0003f04070 */
[----:B------:R-:W-:Y:S05]  /*13c0*/  @P0 EXIT ;  /* 0x000000000000094d */ /* 0x000fea0003800000 */
.L_x_18:
[----:B------:R-:W-:-:S08]  /*13d0*/  NOP ;  /* 0x0000000000007918 */ /* 0x000fd00000000000 */
[----:B------:R-:W0:Y:S02]  /*13e0*/  USETMAXREG.TRY_ALLOC.CTAPOOL UP0, 0xe8 ;  /* 0x000000e8000079c8 */ /* 0x000e240008000600 */
[----:B0-----:R-:W-:-:S13]  /*13f0*/  PLOP3.LUT P0, PT, PT, PT, UP0, 0x80, 0x0 ;  /* 0x000000000000781c */ /* 0x001fda0003f0f008 */
[----:B------:R-:W-:Y:S05]  /*1400*/  @!P0 BRA `(.L_x_18) ;  /* 0xfffffffc00f08947 */ /* 0x000fea000383ffff */
[----:B------:R-:W-:-:S13]  /*1410*/  LOP3.LUT P0, RZ, R20, 0xff, RZ, 0xc0, !PT ;  /* 0x000000ff14ff7812 */ /* 0x000fda000780c0ff */
[----:B------:R-:W-:Y:S05]  /*1420*/  @!P0 EXIT ;  /* 0x000000000000894d */ /* 0x000fea0003800000 */
[----:B------:R-:W0:Y:S01]  /*1430*/  S2UR UR6, SR_CgaCtaId ;  /* 0x00000000000679c3 */ /* 0x000e220000008800 */
[CC--:B------:R-:W-:Y:S01]  /*1440*/  LEA.HI R11, R19.reuse, R10.reuse, RZ, 0x2 ;  /* 0x0000000a130b7211 */ /* 0x0c0fe200078f10ff */
[----:B------:R-:W-:Y:S01]  /*1450*/  UIADD3 UR7, UR11, -0x1, URZ ;  /* 0xffffffff0b077890 */ /* 0x000fe2000fffe03f */
[----:B------:R-:W-:Y:S01]  /*1460*/  LEA.HI R19, R19, R10, RZ, 0x5 ;  /* 0x0000000a13137211 */ /* 0x000fe200078f28ff */
[----:B------:R-:W-:Y:S01]  /*1470*/  UMOV UR9, 0x400 ;  /* 0x0000040000097882 */ /* 0x000fe20000000000 */
[--C-:B------:R-:W-:Y:S01]  /*1480*/  SHF.R.S32.HI R16, RZ, 0x2, R11.reuse ;  /* 0x00000002ff107819 */ /* 0x100fe2000001140b */
[----:B------:R-:W-:Y:S01]  /*1490*/  UISETP.LT.AND UP0, UPT, UR13, 0x1, UPT ;  /* 0x000000010d00788c */ /* 0x000fe2000bf01270 */
[----:B------:R-:W-:Y:S01]  /*14a0*/  SHF.R.S32.HI R17, RZ, 0x1f, R11 ;  /* 0x0000001fff117819 */ /* 0x000fe2000001140b */
[----:B------:R-:W-:Y:S01]  /*14b0*/  USHF.L.U32 UR20, UR13, 0x1, URZ ;  /* 0x000000010d147899 */ /* 0x000fe2000800063f */
[----:B------:R-:W-:Y:S01]  /*14c0*/  SHF.R.S32.HI R19, RZ, 0x5, R19 ;  /* 0x00000005ff137819 */ /* 0x000fe20000011413 */
[----:B------:R-:W-:Y:S01]  /*14d0*/  USEL UR10, UR13, 0x1, UP0 ;  /* 0x000000010d0a7887 */ /* 0x000fe20008000000 */
[----:B------:R-:W-:Y:S01]  /*14e0*/  LEA.HI R17, R17, R16, RZ, 0x3 ;  /* 0x0000001011117211 */ /* 0x000fe200078f18ff */
[----:B------:R-:W-:Y:S01]  /*14f0*/  UISETP.NE.AND UP0, UPT, UR7, URZ, UPT ;  /* 0x0000003f0700728c */ /* 0x000fe2000bf05270 */
[----:B------:R-:W-:Y:S01]  /*1500*/  LOP3.LUT R11, R11, 0xfffffffc, RZ, 0xc0, !PT ;  /* 0xfffffffc0b0b7812 */ /* 0x000fe200078ec0ff */
[----:B------:R-:W-:Y:S01]  /*1510*/  UIADD3 UR10, -UR10, UR13, URZ ;  /* 0x0000000d0a0a7290 */ /* 0x000fe2000fffe13f */
[----:B------:R-:W-:-:S02]  /*1520*/  LOP3.LUT R17, R17, 0xfffffff8, RZ, 0xc0, !PT ;  /* 0xfffffff811117812 */ /* 0x000fc400078ec0ff */
[----:B------:R-:W-:Y:S01]  /*1530*/  LOP3.LUT R118, R7, 0x1, RZ, 0xfc, !PT ;  /* 0x0000000107767812 */ /* 0x000fe200078efcff */
[----:B------:R-:W-:Y:S02]  /*1540*/  IMAD.IADD R20, R10, 0x1, -R11 ;  /* 0x000000010a147824 */ /* 0x000fe400078e0a0b */
[----:B------:R-:W-:Y:S01]  /*1550*/  IMAD.IADD R16, R16, 0x1, -R17 ;  /* 0x0000000110107824 */ /* 0x000fe200078e0a11 */
[----:B0-----:R-:W-:-:S04]  /*1560*/  ULEA UR9, UR6, UR9, 0x18 ;  /* 0x0000000906097291 */ /* 0x001fc8000f8ec03f */
[--C-:B------:R-:W-:Y:S01]  /*1570*/  SHF.R.S32.HI R17, RZ, 0x1f, R16.reuse ;  /* 0x0000001fff117819 */ /* 0x100fe20000011410 */
[----:B------:R-:W-:Y:S01]  /*1580*/  USHF.L.U32 UR6, UR7, 0x3, URZ ;  /* 0x0000000307067899 */ /* 0x000fe2000800063f */
[C-C-:B------:R-:W-:Y:S01]  /*1590*/  IMAD R21, R19.reuse, -0x10, -R16.reuse ;  /* 0xfffffff013157824 */ /* 0x140fe200078e0a10 */
[----:B------:R-:W-:Y:S02]  /*15a0*/  USEL UR7, URZ, 0x1, UP0 ;  /* 0x000000013f077887 */ /* 0x000fe40008000000 */
[----:B------:R-:W-:Y:S01]  /*15b0*/  ULOP3.LUT UR6, UR6, 0x8, URZ, 0xc0, !UPT ;  /* 0x0000000806067892 */ /* 0x000fe2000f8ec03f */
[----:B------:R-:W-:Y:S01]  /*15c0*/  IMAD.WIDE R10, R19, 0x10, R16 ;  /* 0x00000010130a7825 */ /* 0x000fe200078e0210 */
[----:B------:R-:W-:Y:S02]  /*15d0*/  UIADD3 UR21, UR9, 0x60, URZ ;  /* 0x0000006009157890 */ /* 0x000fe4000fffe03f */
[----:B------:R-:W-:Y:S01]  /*15e0*/  ULOP3.LUT UR22, UR6, 0x8, URZ, 0x3c, !UPT ;  /* 0x0000000806167892 */ /* 0x000fe2000f8e3c3f */
[----:B------:R-:W-:Y:S01]  /*15f0*/  IMAD.U32 R119, RZ, RZ, UR7 ;  /* 0x00000007ff777e24 */ /* 0x000fe2000f8e00ff */
[----:B------:R-:W-:-:S02]  /*1600*/  ULOP3.LUT UR12, UR6, 0x18, URZ, 0x3c, !UPT ;  /* 0x00000018060c7892 */ /* 0x000fc4000f8e3c3f */
[----:B------:R-:W-:Y:S01]  /*1610*/  ULEA UR11, UR11, UR21, 0x3 ;  /* 0x000000150b0b7291 */ /* 0x000fe2000f8e183f */
[----:B------:R-:W-:Y:S02]  /*1620*/  ULDC UR6, c[0x0][0x284] ;  /* 0x0000a10000067ab9 */ /* 0x000fe40000000800 */
[----:B------:R-:W-:-:S09]  /*1630*/  VIADD R21, R21, UR6 ;  /* 0x0000000615157c36 */ /* 0x000fd20008000000 */
.L_x_141:
[----:B------:R-:W-:Y:S01]  /*1640*/  SHF.L.U32 R16, R119, 0x1f, RZ ;  /* 0x0000001f77107819 */ /* 0x000fe200000006ff */
[----:B------:R-:W0:Y:S01]  /*1650*/  LDC R17, c[0x0][0x28c] ;  /* 0x0000a300ff117b82 */ /* 0x000e220000000800 */
[----:B------:R-:W-:Y:S01]  /*1660*/  UMOV UR6, URZ ;  /* 0x0000003f00067c82 */ /* 0x000fe20008000000 */
[----:B------:R-:W-:Y:S01]  /*1670*/  UMOV UR23, UR4 ;  /* 0x0000000400177c82 */ /* 0x000fe20008000000 */
[----:B-1----:R-:W1:Y:S01]  /*1680*/  SYNCS.PHASECHK.TRANS64.TRYWAIT P0, [UR11+-0x8], R16 ;  /* 0xfffff810ff0075a7 */ /* 0x002e62000800014b */
[----:B0-----:R-:W-:Y:S01]  /*1690*/  ISETP.GE.AND P1, PT, R17, 0x1, PT ;  /* 0x000000011100780c */ /* 0x001fe20003f26270 */
[----:B-1-34-:R-:W-:-:S12]  /*16a0*/  @!P0 BRA `(.L_x_19) ;  /* 0x00000068008c8947 */ /* 0x01afd80003800000 */
.L_x_164:
[----:B------:R-:W-:Y:S01]  /*16b0*/  UMOV UR7, URZ ;  /* 0x0000003f00077c82 */ /* 0x000fe20008000000 */
[----:B------:R-:W-:Y:S01]  /*16c0*/  UMOV UR8, URZ ;  /* 0x0000003f00087c82 */ /* 0x000fe20008000000 */
[----:B------:R-:W-:Y:S02]  /*16d0*/  CS2R R22, SRZ ;  /* 0x0000000000167805 */ /* 0x000fe4000001ff00 */
[----:B------:R-:W-:Y:S02]  /*16e0*/  CS2R R72, SRZ ;  /* 0x0000000000487805 */ /* 0x000fe4000001ff00 */
[----:B------:R-:W-:Y:S02]  /*16f0*/  CS2R R74, SRZ ;  /* 0x00000000004a7805 */ /* 0x000fe4000001ff00 */
[----:B------:R-:W-:Y:S02]  /*1700*/  CS2R R76, SRZ ;  /* 0x00000000004c7805 */ /* 0x000fe4000001ff00 */
[----:B------:R-:W-:-:S02]  /*1710*/  CS2R R78, SRZ ;  /* 0x00000000004e7805 */ /* 0x000fc4000001ff00 */
[----:B------:R-:W-:Y:S02]  /*1720*/  CS2R R80, SRZ ;  /* 0x0000000000507805 */ /* 0x000fe4000001ff00 */
        /* <DEDUP_REMOVED lines=17> */
[----:B------:R-:W-:Y:S01]  /*1840*/  CS2R R116, SRZ ;  /* 0x0000000000747805 */ /* 0x000fe2000001ff00 */
[----:B------:R-:W-:Y:S01]  /*1850*/  IMAD.U32 R120, RZ, RZ, UR5 ;  /* 0x00000005ff787e24 */ /* 0x000fe2000f8e00ff */
        /* <DEDUP_REMOVED lines=24> */
[----:B------:R-:W-:Y:S06]  /*19e0*/  @!P1 BRA `(.L_x_20) ;  /* 0x0000000800589947 */ /* 0x000fec0003800000 */
[----:B------:R-:W-:-:S13]  /*19f0*/  ISETP.NE.AND P1, PT, R118, 0x3, PT ;  /* 0x000000037600780c */ /* 0x000fda0003f25270 */
[----:B------:R-:W-:Y:S05]  /*1a00*/  @!P1 BRA `(.L_x_21) ;  /* 0x0000000000049947 */ /* 0x000fea0003800000 */
[----:B------:R-:W-:Y:S01]  /*1a10*/  BPT.TRAP 0x1 ;  /* 0x000000040000795c */ /* 0x000fe20000300000 */
.L_x_21:
[----:B------:R-:W-:Y:S01]  /*1a20*/  ULEA UR6, UR4, UR9, 0x3 ;  /* 0x0000000904067291 */ /* 0x000fe2000f8e183f */
[----:B0-----:R-:W-:-:S05]  /*1a30*/  IMAD.U32 R16, RZ, RZ, UR5 ;  /* 0x00000005ff107e24 */ /* 0x001fca000f8e00ff */
[----:B------:R-:W-:-:S04]  /*1a40*/  SHF.L.U32 R16, R16, 0x1f, RZ ;  /* 0x0000001f10107819 */ /* 0x000fc800000006ff */
[----:B------:R0:W1:Y:S01]  /*1a50*/  SYNCS.PHASECHK.TRANS64.TRYWAIT P0, [UR6], R16 ;  /* 0x00000010ff0075a7 */ /* 0x0000620008000146 */
[----:B------:R-:W-:Y:S05]  /*1a60*/  @!P1 BRA `(.L_x_22) ;  /* 0x0000000000049947 */ /* 0x000fea0003800000 */
[----:B------:R-:W-:Y:S01]  /*1a70*/  BPT.TRAP 0x1 ;  /* 0x000000040000795c */ /* 0x000fe20000300000 */
.L_x_22:
[----:B-1----:R-:W-:Y:S05]  /*1a80*/  @P0 BRA `(.L_x_23) ;  /* 0x0000000000080947 */ /* 0x002fea0003800000 */
[----:B------:R-:W1:Y:S02]  /*1a90*/  SYNCS.PHASECHK.TRANS64.TRYWAIT P0, [UR6], R16 ;  /* 0x00000010ff0075a7 */ /* 0x000e640008000146 */
[----:B-1----:R-:W-:Y:S05]  /*1aa0*/  @!P0 BRA `(.L_x_24) ;  /* 0x0000006400a48947 */ /* 0x002fea0003800000 */
.L_x_23:
[----:B------:R-:W-:Y:S01]  /*1ab0*/  UIADD3 UR6, UR9, 0x180, URZ ;  /* 0x0000018009067890 */ /* 0x000fe2000fffe03f */
[----:B------:R-:W-:Y:S01]  /*1ac0*/  WARPGROUP.ARRIVE ;  /* 0x00000000000079c5 */ /* 0x000fe20000000000 */
[----:B------:R-:W-:Y:S01]  /*1ad0*/  UIADD3 UR7, UR9, 0x14180, URZ ;  /* 0x0001418009077890 */ /* 0x000fe2000fffe03f */
[----:B------:R-:W-:Y:S01]  /*1ae0*/  CS2R R22, SRZ ;  /* 0x0000000000167805 */ /* 0x000fe2000001ff00 */
[----:B------:R-:W-:Y:S01]  /*1af0*/  USHF.R.U32.HI UR6, URZ, 0x4, UR6 ;  /* 0x000000043f067899 */ /* 0x000fe20008011606 */
[----:B------:R-:W-:Y:S01]  /*1b00*/  CS2R R72, SRZ ;  /* 0x0000000000487805 */ /* 0x000fe2000001ff00 */
[----:B------:R-:W-:Y:S01]  /*1b10*/  USHF.R.U32.HI UR7, URZ, 0x4, UR7 ;  /* 0x000000043f077899 */ /* 0x000fe20008011607 */
[----:B------:R-:W-:Y:S01]  /*1b20*/  CS2R R74, SRZ ;  /* 0x00000000004a7805 */ /* 0x000fe2000001ff00 */
[----:B------:R-:W-:Y:S01]  /*1b30*/  ULOP3.LUT UR6, UR6, 0x3fff, URZ, 0xc0, !UPT ;  /* 0x00003fff06067892 */ /* 0x000fe2000f8ec03f */
[----:B------:R-:W-:Y:S01]  /*1b40*/  CS2R R76, SRZ ;  /* 0x00000000004c7805 */ /* 0x000fe2000001ff00 */
[----:B------:R-:W-:Y:S01]  /*1b50*/  ULOP3.LUT UR7, UR7, 0x3fff, URZ, 0xc0, !UPT ;  /* 0x00003fff07077892 */ /* 0x000fe2000f8ec03f */
[----:B------:R-:W-:Y:S01]  /*1b60*/  CS2R R78, SRZ ;  /* 0x00000000004e7805 */ /* 0x000fe2000001ff00 */
[----:B------:R-:W-:Y:S01]  /*1b70*/  ULOP3.LUT UR6, UR6, 0x10000, URZ, 0xfc, !UPT ;  /* 0x0001000006067892 */ /* 0x000fe2000f8efc3f */
[----:B------:R-:W-:Y:S01]  /*1b80*/  CS2R R80, SRZ ;  /* 0x0000000000507805 */ /* 0x000fe2000001ff00 */
[----:B------:R-:W-:Y:S01]  /*1b90*/  ULOP3.LUT UR7, UR7, 0x10000, URZ, 0xfc, !UPT ;  /* 0x0001000007077892 */ /* 0x000fe2000f8efc3f */
[----:B------:R-:W-:Y:S01]  /*1ba0*/  CS2R R82, SRZ ;  /* 0x0000000000527805 */ /* 0x000fe2000001ff00 */
[----:B------:R-:W-:Y:S01]  /*1bb0*/  ULEA UR6, UR4, UR6, 0xa ;  /* 0x0000000604067291 */ /* 0x000fe2000f8e503f */
[----:B------:R-:W-:Y:S01]  /*1bc0*/  CS2R R84, SRZ ;  /* 0x0000000000547805 */ /* 0x000fe2000001ff00 */
[----:B------:R-:W-:Y:S01]  /*1bd0*/  UIMAD UR7, UR4, 0x600, UR7 ;  /* 0x00000600040778a4 */ /* 0x000fe2000f8e0207 */
[----:B------:R-:W-:Y:S01]  /*1be0*/  CS2R R86, SRZ ;  /* 0x0000000000567805 */ /* 0x000fe2000001ff00 */
[----:B------:R-:W-:Y:S01]  /*1bf0*/  UMOV UR17, 0x40000040 ;  /* 0x4000004000117882 */ /* 0x000fe20000000000 */
[----:B------:R-:W-:Y:S01]  /*1c00*/  UMOV UR19, 0x40000040 ;  /* 0x4000004000137882 */ /* 0x000fe20000000000 */
[----:B------:R-:W-:Y:S01]  /*1c10*/  CS2R R88, SRZ ;  /* 0x0000000000587805 */ /* 0x000fe2000001ff00 */
[----:B------:R-:W-:Y:S01]  /*1c20*/  UMOV UR16, UR6 ;  /* 0x0000000600107c82 */ /* 0x000fe20008000000 */
[----:B------:R-:W-:Y:S01]  /*1c30*/  CS2R R90, SRZ ;  /* 0x00000000005a7805 */ /* 0x000fe2000001ff00 */
[----:B------:R-:W-:Y:S01]  /*1c40*/  UMOV UR18, UR7 ;  /* 0x0000000700127c82 */ /* 0x000fe20008000000 */
[----:B------:R-:W-:Y:S01]  /*1c50*/  CS2R R92, SRZ ;  /* 0x00000000005c7805 */ /* 0x000fe2000001ff00 */
[----:B------:R-:W-:Y:S01]  /*1c60*/  QGMMA.64x96x32.F32.E4M3.E4M3 R24, gdesc[UR16], RZ, !UPT ;  /* 0x01600000101879f3 */ /* 0x000fe2000c7008ff */
[----:B------:R-:W-:Y:S01]  /*1c70*/  UIADD3 UR16, UR6, 0x2, URZ ;  /* 0x0000000206107890 */ /* 0x000fe2000fffe03f */
[----:B------:R-:W-:Y:S01]  /*1c80*/  CS2R R94, SRZ ;  /* 0x00000000005e7805 */ /* 0x000fe2000001ff00 */
[----:B------:R-:W-:Y:S01]  /*1c90*/  UIADD3 UR18, UR7, 0x2, URZ ;  /* 0x0000000207127890 */ /* 0x000fe2000fffe03f */
[----:B------:R-:W-:Y:S01]  /*1ca0*/  CS2R R96, SRZ ;  /* 0x0000000000607805 */ /* 0x000fe2000001ff00 */
[----:B------:R-:W-:Y:S01]  /*1cb0*/  UMOV UR17, 0x40000040 ;  /* 0x4000004000117882 */ /* 0x000fe20000000000 */
[----:B------:R-:W-:Y:S01]  /*1cc0*/  UMOV UR19, 0x40000040 ;  /* 0x4000004000137882 */ /* 0x000fe20000000000 */
        /* <DEDUP_REMOVED lines=9> */
[----:B------:R-:W-:Y:S01]  /*1d60*/  CS2R R116, SRZ ;  /* 0x0000000000747805 */ /* 0x000fe2000001ff00 */
[----:B------:R-:W-:Y:S01]  /*1d70*/  QGMMA.64x96x32.F32.E4M3.E4M3 R24, gdesc[UR16], R24 ;  /* 0x01600000101879f3 */ /* 0x000fe20008700818 */
[----:B------:R-:W-:Y:S02]  /*1d80*/  UIADD3 UR16, UR6, 0x4, URZ ;  /* 0x0000000406107890 */ /* 0x000fe4000fffe03f */
[----:B------:R-:W-:Y:S01]  /*1d90*/  UIADD3 UR18, UR7, 0x4, URZ ;  /* 0x0000000407127890 */ /* 0x000fe2000fffe03f */
[----:B------:R-:W-:Y:S01]  /*1da0*/  UMOV UR17, 0x40000040 ;  /* 0x4000004000117882 */ /* 0x000fe20000000000 */
[----:B------:R-:W-:-:S07]  /*1db0*/  UMOV UR19, 0x40000040 ;  /* 0x4000004000137882 */ /* 0x000fce0000000000 */
        /* <DEDUP_REMOVED lines=23> */
[----:B------:R-:W-:Y:S01]  /*1f30*/  ULDC UR7, c[0x0][0x50c] ;  /* 0x0001430000077ab9 */ /* 0x000fe20000000800 */
[----:B------:R-:W-:Y:S01]  /*1f40*/  UMOV UR17, 0x40000040 ;  /* 0x4000004000117882 */ /* 0x000fe20000000000 */
[----:B------:R-:W-:Y:S01]  /*1f50*/  UISETP.NE.AND UP0, UPT, UR7, 0x8, UPT ;  /* 0x000000080700788c */ /* 0x000fe2000bf05270 */
[----:B------:R-:W-:Y:S01]  /*1f60*/  UMOV UR19, 0x40000040 ;  /* 0x4000004000137882 */ /* 0x000fe20000000000 */
[----:B------:R-:W-:Y:S02]  /*1f70*/  UMOV UR6, 0x8 ;  /* 0x0000000800067882 */ /* 0x000fe40000000000 */
[----:B------:R-:W-:-:S06]  /*1f80*/  USEL UR7, URZ, 0x1, UP0 ;  /* 0x000000013f077887 */ /* 0x000fcc0008000000 */
[----:B------:R-:W-:Y:S01]  /*1f90*/  ISETP.NE.AND P0, PT, RZ, UR7, PT ;  /* 0x00000007ff007c0c */ /* 0x000fe2000bf05270 */
[----:B------:R-:W-:-:S12]  /*1fa0*/  QGMMA.64x96x32.F32.E4M3.E4M3 R24, gdesc[UR16], R24, gsb0 ;  /* 0x01600000101879f3 */ /* 0x000fd80008000818 */
[----:B------:R-:W-:Y:S05]  /*1fb0*/  @!P0 BRA `(.L_x_25) ;  /* 0x0000000000c88947 */ /* 0x000fea0003800000 */
[----:B------:R-:W-:Y:S02]  /*1fc0*/  WARPGROUP.DEPBAR.LE gsb0, 0x0 ;  /* 0x00008000000079c5 */ /* 0x000fe40000010000 */
[----:B------:R-:W-:-:S01]  /*1fd0*/  FADD R117, RZ, R24 ;  /* 0x00000018ff757221 */ /* 0x000fc20000000000 */
[----:B------:R-:W-:Y:S01]  /*1fe0*/  FADD R116, RZ, R25 ;  /* 0x00000019ff747221 */ /* 0x000fe20000000000 */
        /* <DEDUP_REMOVED lines=46> */
[----:B------:R-:W-:-:S06]  /*22d0*/  UMOV UR6, URZ ;  /* 0x0000003f00067c82 */ /* 0x000fcc0008000000 */
.L_x_25:
[----:B------:R-:W-:-:S04]  /*22e0*/  UIADD3 UR23, UR4, 0x1, URZ ;  /* 0x0000000104177890 */ /* 0x000fc8000fffe03f */
[----:B------:R-:W-:-:S04]  /*22f0*/  UISETP.NE.AND UP0, UPT, UR23, 0x5, UPT ;  /* 0x000000051700788c */ /* 0x000fc8000bf05270 */
[----:B------:R-:W-:Y:S02]  /*2300*/  USEL UR8, URZ, 0x1, UP0 ;  /* 0x000000013f087887 */ /* 0x000fe40008000000 */
[----:B------:R-:W-:Y:S02]  /*2310*/  USEL UR23, UR23, URZ, UP0 ;  /* 0x0000003f17177287 */ /* 0x000fe40008000000 */
[----:B------:R-:W-:-:S06]  /*2320*/  ULOP3.LUT UR8, UR5, UR8, URZ, 0x3c, !UPT ;  /* 0x0000000805087292 */ /* 0x000fcc000f8e3c3f */
[----:B------:R-:W-:Y:S01]  /*2330*/  IMAD.U32 R120, RZ, RZ, UR8 ;  /* 0x00000008ff787e24 */ /* 0x000fe2000f8e00ff */
[----:B------:R-:W-:-:S06]  /*2340*/  UMOV UR8, 0x1 ;  /* 0x0000000100087882 */ /* 0x000fcc0000000000 */
.L_x_20:
[----:B------:R-:W-:-:S06]  /*2350*/  UISETP.GE.AND UP0, UPT, UR10, 0x1, UPT ;  /* 0x000000010a00788c */ /* 0x000fcc000bf06270 */
[----:B------:R-:W-:-:S13]  /*2360*/  PLOP3.LUT P0, PT, PT, PT, UP0, 0x80, 0x0 ;  /* 0x000000000000781c */ /* 0x000fda0003f0f008 */
[----:B------:R-:W-:Y:S05]  /*2370*/  @!P0 BRA `(.L_x_26) ;  /* 0x0000000800488947 */ /* 0x000fea0003800000 */
[----:B01----:R-:W-:Y:S01]  /*2380*/  IMAD.U32 R16, RZ, RZ, UR10 ;  /* 0x0000000aff107e24 */ /* 0x003fe2000f8e00ff */
[----:B------:R-:W-:Y:S01]  /*2390*/  ULDC UR24, c[0x0][0x50c] ;  /* 0x0001430000187ab9 */ /* 0x000fe20000000800 */
[----:B------:R-:W-:-:S07]  /*23a0*/  IMAD.U32 R17, RZ, RZ, UR4 ;  /* 0x00000004ff117e24 */ /* 0x000fce000f8e00ff */
.L_x_34:
[----:B------:R-:W-:-:S13]  /*23b0*/  ISETP.NE.AND P1, PT, R118, 0x3, PT ;  /* 0x000000037600780c */ /* 0x000fda0003f25270 */
[----:B------:R-:W-:Y:S05]  /*23c0*/  @!P1 BRA `(.L_x_27) ;  /* 0x0000000000049947 */ /* 0x000fea0003800000 */
[----:B------:R-:W-:Y:S01]  /*23d0*/  BPT.TRAP 0x1 ;  /* 0x000000040000795c */ /* 0x000fe20000300000 */
.L_x_27:
[----:B------:R-:W-:Y:S01]  /*23e0*/  ULEA UR16, UR23, UR9, 0x3 ;  /* 0x0000000917107291 */ /* 0x000fe2000f8e183f */
[----:B------:R-:W-:-:S08]  /*23f0*/  SHF.L.U32 R18, R120, 0x1f, RZ ;  /* 0x0000001f78127819 */ /* 0x000fd000000006ff */
[----:B------:R0:W1:Y:S01]  /*2400*/  SYNCS.PHASECHK.TRANS64.TRYWAIT P0, [UR16], R18 ;  /* 0x00000012ff0075a7 */ /* 0x0000620008000150 */
[----:B------:R-:W-:Y:S05]  /*2410*/  @!P1 BRA `(.L_x_28) ;  /* 0x0000000000049947 */ /* 0x000fea0003800000 */
[----:B------:R-:W-:Y:S01]  /*2420*/  BPT.TRAP 0x1 ;  /* 0x000000040000795c */ /* 0x000fe20000300000 */
.L_x_28:
[----:B-1----:R-:W-:Y:S05]  /*2430*/  @P0 BRA `(.L_x_29) ;  /* 0x0000000000080947 */ /* 0x002fea0003800000 */
[----:B------:R-:W1:Y:S02]  /*2440*/  SYNCS.PHASECHK.TRANS64.TRYWAIT P0, [UR16], R18 ;  /* 0x00000012ff0075a7 */ /* 0x000e640008000150 */
[----:B-1----:R-:W-:Y:S05]  /*2450*/  @!P0 BRA `(.L_x_30) ;  /* 0x0000005c00508947 */ /* 0x002fea0003800000 */
.L_x_29:
[----:B------:R-:W-:Y:S01]  /*2460*/  UIADD3 UR16, UR9, 0x180, URZ ;  /* 0x0000018009107890 */ /* 0x000fe2000fffe03f */
[----:B------:R-:W-:Y:S01]  /*2470*/  WARPGROUP.ARRIVE ;  /* 0x00000000000079c5 */ /* 0x000fe20000000000 */
[----:B------:R-:W-:Y:S02]  /*2480*/  UIADD3 UR17, UR9, 0x14180, URZ ;  /* 0x0001418009117890 */ /* 0x000fe4000fffe03f */
[----:B------:R-:W-:Y:S02]  /*2490*/  UISETP.NE.AND UP0, UPT, UR7, URZ, UPT ;  /* 0x0000003f0700728c */ /* 0x000fe4000bf05270 */
[----:B------:R-:W-:Y:S02]  /*24a0*/  USHF.R.U32.HI UR16, URZ, 0x4, UR16 ;  /* 0x000000043f107899 */ /* 0x000fe40008011610 */
[----:B------:R-:W-:Y:S02]  /*24b0*/  USHF.R.U32.HI UR17, URZ, 0x4, UR17 ;  /* 0x000000043f117899 */ /* 0x000fe40008011611 */
[----:B------:R-:W-:-:S02]  /*24c0*/  USEL UR8, UR8, URZ, !UP0 ;  /* 0x0000003f08087287 */ /* 0x000fc4000c000000 */
[----:B------:R-:W-:Y:S02]  /*24d0*/  ULOP3.LUT UR16, UR16, 0x3fff, URZ, 0xc0, !UPT ;  /* 0x00003fff10107892 */ /* 0x000fe4000f8ec03f */
[----:B------:R-:W-:Y:S02]  /*24e0*/  ULOP3.LUT UR17, UR17, 0x3fff, URZ, 0xc0, !UPT ;  /* 0x00003fff11117892 */ /* 0x000fe4000f8ec03f */
[----:B------:R-:W-:Y:S02]  /*24f0*/  UISETP.NE.U32.AND UP0, UPT, UR8, URZ, UPT ;  /* 0x0000003f0800728c */ /* 0x000fe4000bf05070 */
[----:B------:R-:W-:Y:S02]  /*2500*/  ULOP3.LUT UR7, UR16, 0x10000, URZ, 0xfc, !UPT ;  /* 0x0001000010077892 */ /* 0x000fe4000f8efc3f */
[----:B------:R-:W-:Y:S02]  /*2510*/  ULOP3.LUT UR8, UR17, 0x10000, URZ, 0xfc, !UPT ;  /* 0x0001000011087892 */ /* 0x000fe4000f8efc3f */
[----:B------:R-:W-:-:S02]  /*2520*/  ULEA UR7, UR23, UR7, 0xa ;  /* 0x0000000717077291 */ /* 0x000fc4000f8e503f */
[----:B------:R-:W-:Y:S01]  /*2530*/  UIMAD UR8, UR23, 0x600, UR8 ;  /* 0x00000600170878a4 */ /* 0x000fe2000f8e0208 */
[----:B------:R-:W-:Y:S01]  /*2540*/  UMOV UR17, 0x40000040 ;  /* 0x4000004000117882 */ /* 0x000fe20000000000 */
[----:B------:R-:W-:Y:S01]  /*2550*/  UMOV UR19, 0x40000040 ;  /* 0x4000004000137882 */ /* 0x000fe20000000000 */
[----:B------:R-:W-:Y:S02]  /*2560*/  UIADD3 UR6, UR6, 0x8, URZ ;  /* 0x0000000806067890 */ /* 0x000fe4000fffe03f */
[----:B------:R-:W-:Y:S02]  /*2570*/  UMOV UR16, UR7 ;  /* 0x0000000700107c82 */ /* 0x000fe40008000000 */
[----:B------:R-:W-:Y:S02]  /*2580*/  UMOV UR18, UR8 ;  /* 0x0000000800127c82 */ /* 0x000fe40008000000 */
[----:B------:R-:W-:Y:S01]  /*2590*/  QGMMA.64x96x32.F32.E4M3.E4M3 R24, gdesc[UR16], R24, UP0 ;  /* 0x01600000101879f3 */ /* 0x000fe2000bf00818 */
[----:B------:R-:W-:-:S02]  /*25a0*/  UIADD3 UR16, UR7, 0x2, URZ ;  /* 0x0000000207107890 */ /* 0x000fc4000fffe03f */
[----:B------:R-:W-:Y:S01]  /*25b0*/  UIADD3 UR18, UR8, 0x2, URZ ;  /* 0x0000000208127890 */ /* 0x000fe2000fffe03f */
[----:B------:R-:W-:Y:S01]  /*25c0*/  UMOV UR17, 0x40000040 ;  /* 0x4000004000117882 */ /* 0x000fe20000000000 */
[----:B------:R-:W-:Y:S01]  /*25d0*/  UMOV UR19, 0x40000040 ;  /* 0x4000004000137882 */ /* 0x000fe20000000000 */
[----:B------:R-:W-:-:S06]  /*25e0*/  UISETP.NE.AND UP0, UPT, UR6, UR24, UPT ;  /* 0x000000180600728c */ /* 0x000fcc000bf05270 */
        /* <DEDUP_REMOVED lines=29> */
[----:B------:R-:W-:Y:S01]  /*27c0*/  UMOV UR19, 0x40000040 ;  /* 0x4000004000137882 */ /* 0x000fe20000000000 */
[----:B------:R-:W-:-:S06]  /*27d0*/  USEL UR7, URZ, 0x1, UP0 ;  /* 0x000000013f077887 */ /* 0x000fcc0008000000 */
[----:B------:R-:W-:Y:S01]  /*27e0*/  ISETP.NE.AND P0, PT, RZ, UR7, PT ;  /* 0x00000007ff007c0c */ /* 0x000fe2000bf05270 */
[----:B------:R-:W-:Y:S03]  /*27f0*/  QGMMA.64x96x32.F32.E4M3.E4M3 R24, gdesc[UR16], R24, gsb0 ;  /* 0x01600000101879f3 */ /* 0x000fe60008000818 */
[----:B------:R-:W-:-:S09]  /*2800*/  WARPGROUP.DEPBAR.LE gsb0, 0x1 ;  /* 0x00008000000079c5 */ /* 0x000fd20000010100 */
[----:B------:R-:W-:Y:S05]  /*2810*/  @!P0 BRA `(.L_x_31) ;  /* 0x0000000000c88947 */ /* 0x000fea0003800000 */
[----:B------:R-:W-:Y:S02]  /*2820*/  WARPGROUP.DEPBAR.LE gsb0, 0x0 ;  /* 0x00008000000079c5 */ /* 0x000fe40000010000 */
[----:B------:R-:W-:-:S01]  /*2830*/  FADD R117, R24, R117 ;  /* 0x0000007518757221 */ /* 0x000fc20000000000 */
[----:B------:R-:W-:Y:S01]  /*2840*/  FADD R116, R25, R116 ;  /* 0x0000007419747221 */ /* 0x000fe20000000000 */
        /* <DEDUP_REMOVED lines=46> */
[----:B------:R-:W-:-:S06]  /*2b30*/  UMOV UR6, URZ ;  /* 0x0000003f00067c82 */ /* 0x000fcc0008000000 */
.L_x_31:
[----:B------:R-:W-:Y:S05]  /*2b40*/  @!P1 BRA `(.L_x_32) ;  /* 0x0000000000049947 */ /* 0x000fea0003800000 */
[----:B------:R-:W-:Y:S01]  /*2b50*/  BPT.TRAP 0x1 ;  /* 0x000000040000795c */ /* 0x000fe20000300000 */
.L_x_32:
[----:B------:R-:W-:-:S13]  /*2b60*/  ISETP.NE.AND P0, PT, R13, RZ, PT ;  /* 0x000000ff0d00720c */ /* 0x000fda0003f05270 */
[----:B01----:R-:W-:-:S05]  /*2b70*/  @P0 LEA R18, R17, UR9, 0x3 ;  /* 0x0000000911120c11 */ /* 0x003fca000f8e18ff */
[----:B------:R-:W-:-:S05]  /*2b80*/  @P0 VIADD R19, R18, 0x28 ;  /* 0x0000002812130836 */ /* 0x000fca0000000000 */
[----:B------:R-:W-:-:S04]  /*2b90*/  @P0 PRMT R19, R12, 0x654, R19 ;  /* 0x000006540c130816 */ /* 0x000fc80000000013 */
[----:B------:R0:W-:Y:S01]  /*2ba0*/  @P0 SYNCS.ARRIVE.TRANS64.RED.A1T0 RZ, [R19+URZ], RZ ;  /* 0x000000ff13ff09a7 */ /* 0x0001e2000810043f */
[----:B------:R-:W-:-:S13]  /*2bb0*/  ISETP.GT.U32.AND P0, PT, R7, 0x1, PT ;  /* 0x000000010700780c */ /* 0x000fda0003f04070 */
[----:B0-----:R-:W-:Y:S05]  /*2bc0*/  @P0 BRA `(.L_x_33) ;  /* 0x0000000000040947 */ /* 0x001fea0003800000 */
[----:B------:R-:W-:Y:S01]  /*2bd0*/  BPT.TRAP 0x1 ;  /* 0x000000040000795c */ /* 0x000fe20000300000 */
.L_x_33:
[----:B------:R-:W-:Y:S01]  /*2be0*/  UIADD3 UR23, UR23, 0x1, URZ ;  /* 0x0000000117177890 */ /* 0x000fe2000fffe03f */
[C---:B------:R-:W-:Y:S01]  /*2bf0*/  ISETP.GT.AND P1, PT, R16.reuse, 0x1, PT ;  /* 0x000000011000780c */ /* 0x040fe20003f24270 */
[----:B------:R-:W-:Y:S02]  /*2c00*/  VIADD R17, R17, 0x1 ;  /* 0x0000000111117836 */ /* 0x000fe40000000000 */
[----:B------:R-:W-:Y:S01]  /*2c10*/  UISETP.NE.AND UP0, UPT, UR23, 0x5, UPT ;  /* 0x000000051700788c */ /* 0x000fe2000bf05270 */
[----:B------:R-:W-:Y:S02]  /*2c20*/  VIADD R16, R16, 0xffffffff ;  /* 0xffffffff10107836 */ /* 0x000fe40000000000 */
[C---:B------:R-:W-:Y:S01]  /*2c30*/  ISETP.NE.AND P0, PT, R17.reuse, 0x5, PT ;  /* 0x000000051100780c */ /* 0x040fe20003f05270 */
[----:B------:R-:W-:Y:S02]  /*2c40*/  USEL UR8, URZ, 0x1, UP0 ;  /* 0x000000013f087887 */ /* 0x000fe40008000000 */
[----:B------:R-:W-:Y:S01]  /*2c50*/  USEL UR23, UR23, URZ, UP0 ;  /* 0x0000003f17177287 */ /* 0x000fe20008000000 */
[----:B------:R-:W-:-:S03]  /*2c60*/  SEL R17, R17, RZ, P0 ;  /* 0x000000ff11117207 */ /* 0x000fc60000000000 */
[----:B------:R-:W-:Y:S01]  /*2c70*/  LOP3.LUT R120, R120, UR8, RZ, 0x3c, !PT ;  /* 0x0000000878787c12 */ /* 0x000fe2000f8e3cff */
[----:B------:R-:W-:Y:S01]  /*2c80*/  UMOV UR8, 0x1 ;  /* 0x0000000100087882 */ /* 0x000fe20000000000 */
[----:B------:R-:W-:Y:S06]  /*2c90*/  @P1 BRA `(.L_x_34) ;  /* 0xfffffff400c41947 */ /* 0x000fec000383ffff */
.L_x_26:
[----:B------:R-:W-:Y:S01]  /*2ca0*/  UISETP.NE.AND UP0, UPT, UR6, URZ, UPT ;  /* 0x0000003f0600728c */ /* 0x000fe2000bf05270 */
[----:B01----:R-:W0:Y:S01]  /*2cb0*/  LDC R16, c[0x0][0x28c] ;  /* 0x0000a300ff107b82 */ /* 0x003e220000000800 */
[----:B------:R-:W-:Y:S02]  /*2cc0*/  IMAD.U32 R17, RZ, RZ, UR22 ;  /* 0x00000016ff117e24 */ /* 0x000fe4000f8e00ff */
[----:B------:R-:W-:-:S06]  /*2cd0*/  USEL UR6, URZ, 0x1, !UP0 ;  /* 0x000000013f067887 */ /* 0x000fcc000c000000 */
[----:B------:R-:W-:-:S13]  /*2ce0*/  ISETP.NE.AND P0, PT, RZ, UR6, PT ;  /* 0x00000006ff007c0c */ /* 0x000fda000bf05270 */
[----:B------:R-:W-:Y:S05]  /*2cf0*/  @!P0 BRA `(.L_x_35) ;  /* 0x0000000000c48947 */ /* 0x000fea0003800000 */
[----:B------:R-:W-:Y:S02]  /*2d00*/  WARPGROUP.DEPBAR.LE gsb0, 0x0 ;  /* 0x00008000000079c5 */ /* 0x000fe40000010000 */
[----:B------:R-:W-:Y:S01]  /*2d10*/  FADD R117, R24, R117 ;  /* 0x0000007518757221 */ /* 0x000fe20000000000 */
        /* <DEDUP_REMOVED lines=46> */
[----:B------:R-:W-:-:S07]  /*3000*/  FADD R22, R22, R71 ;  /* 0x0000004716167221 */ /* 0x000fce0000000000 */
.L_x_35:
[----:B0-----:R-:W-:Y:S01]  /*3010*/  ISETP.GE.AND P0, PT, R16, 0x1, PT ;  /* 0x000000011000780c */ /* 0x001fe20003f06270 */
[----:B------:R0:W-:Y:S01]  /*3020*/  SYNCS.ARRIVE.TRANS64.A1T0 RZ, [R17+UR21], RZ ;  /* 0x000000ff11ff79a7 */ /* 0x0001e20008100015 */
[----:B------:R-:W-:-:S11]  /*3030*/  WARPGROUP.DEPBAR.LE gsb0, 0x0 ;  /* 0x00008000000079c5 */ /* 0x000fd60000010000 */
[----:B------:R-:W-:Y:S05]  /*3040*/  @!P0 BRA `(.L_x_36) ;  /* 0x0000000000488947 */ /* 0x000fea0003800000 */
[----:B------:R-:W-:-:S13]  /*3050*/  ISETP.NE.AND P0, PT, R118, 0x3, PT ;  /* 0x000000037600780c */ /* 0x000fda0003f05270 */
[----:B------:R-:W-:Y:S05]  /*3060*/  @!P0 BRA `(.L_x_37) ;  /* 0x0000000000048947 */ /* 0x000fea0003800000 */
[----:B------:R-:W-:Y:S01]  /*3070*/  BPT.TRAP 0x1 ;  /* 0x000000040000795c */ /* 0x000fe20000300000 */
.L_x_37:
[----:B------:R-:W-:-:S13]  /*3080*/  ISETP.NE.AND P0, PT, R13, RZ, PT ;  /* 0x000000ff0d00720c */ /* 0x000fda0003f05270 */
[----:B------:R-:W-:-:S05]  /*3090*/  VOTEU.ANY UP0, P0 ;  /* 0x00000000003f7886 */ /* 0x000fca0000000100 */
[----:B------:R-:W-:-:S06]  /*30a0*/  @UP0 UIADD3 UR6, UR10, UR4, URZ ;  /* 0x000000040a060290 */ /* 0x000fcc000fffe03f */
[----:B------:R-:W-:Y:S02]  /*30b0*/  IMAD.U32 R16, RZ, RZ, UR6 ;  /* 0x00000006ff107e24 */ /* 0x000fe4000f8e00ff */
[----:B------:R-:W-:Y:S02]  /*30c0*/  IMAD.U32 R19, RZ, RZ, UR6 ;  /* 0x00000006ff137e24 */ /* 0x000fe4000f8e00ff */
[----:B0-----:R-:W-:-:S05]  /*30d0*/  @P0 IMAD.WIDE.U32 R16, R16, -0x33333333, RZ ;  /* 0xcccccccd10100825 */ /* 0x001fca00078e00ff */
[----:B------:R-:W-:-:S05]  /*30e0*/  @P0 SHF.R.U32.HI R16, RZ, 0x2, R17 ;  /* 0x00000002ff100819 */ /* 0x000fca0000011611 */
[----:B------:R-:W-:-:S05]  /*30f0*/  @P0 IMAD R16, R16, -0x5, R19 ;  /* 0xfffffffb10100824 */ /* 0x000fca00078e0213 */
[----:B------:R-:W-:-:S05]  /*3100*/  @P0 LEA R16, R16, UR9, 0x3 ;  /* 0x0000000910100c11 */ /* 0x000fca000f8e18ff */
[----:B------:R-:W-:-:S05]  /*3110*/  @P0 VIADD R17, R16, 0x28 ;  /* 0x0000002810110836 */ /* 0x000fca0000000000 */
[----:B------:R-:W-:-:S04]  /*3120*/  @P0 PRMT R17, R12, 0x654, R17 ;  /* 0x000006540c110816 */ /* 0x000fc80000000011 */
[----:B------:R1:W-:Y:S01]  /*3130*/  @P0 SYNCS.ARRIVE.TRANS64.RED.A1T0 RZ, [R17+URZ], RZ ;  /* 0x000000ff11ff09a7 */ /* 0x0003e2000810043f */
[----:B------:R-:W-:-:S13]  /*3140*/  ISETP.GT.U32.AND P0, PT, R7, 0x1, PT ;  /* 0x000000010700780c */ /* 0x000fda0003f04070 */
[----:B-1----:R-:W-:Y:S05]  /*3150*/  @P0 BRA `(.L_x_36) ;  /* 0x0000000000040947 */ /* 0x002fea0003800000 */
[----:B------:R-:W-:Y:S01]  /*3160*/  BPT.TRAP 0x1 ;  /* 0x000000040000795c */ /* 0x000fe20000300000 */
.L_x_36:
[----:B------:R-:W-:Y:S01]  /*3170*/  SHF.L.U32 R16, R119, 0x1f, RZ ;  /* 0x0000001f77107819 */ /* 0x000fe200000006ff */
[----:B------:R-:W-:Y:S01]  /*3180*/  UIADD3 UR4, UR20, UR4, URZ ;  /* 0x0000000414047290 */ /* 0x000fe2000fffe03f */
[----:B------:R-:W1:Y:S01]  /*3190*/  LDC R29, c[0x0][0x288] ;  /* 0x0000a200ff1d7b82 */ /* 0x000e620000000800 */
[----:B------:R-:W-:Y:S01]  /*31a0*/  UISETP.GE.U32.AND UP1, UPT, UR20, 0x5, UPT ;  /* 0x000000051400788c */ /* 0x000fe2000bf26070 */
[----:B------:R-:W-:Y:S01]  /*31b0*/  IMAD.SHL.U32 R24, R20, 0x2, RZ ;  /* 0x0000000214187824 */ /* 0x000fe200078e00ff */
[----:B------:R-:W-:Y:S02]  /*31c0*/  UISETP.GT.U32.AND UP0, UPT, UR4, 0x4, UPT ;  /* 0x000000040400788c */ /* 0x000fe4000bf04070 */
[----:B------:R-:W-:Y:S02]  /*31d0*/  UIMAD.WIDE.U32 UR6, UR4, -0x33333333, URZ ;  /* 0xcccccccd040678a5 */ /* 0x000fe4000f8e003f */
[----:B------:R-:W-:Y:S01]  /*31e0*/  UISETP.LT.U32.AND UP0, UPT, UR20, 0x5, UP0 ;  /* 0x000000051400788c */ /* 0x000fe20008701070 */
[----:B------:R-:W4:Y:S01]  /*31f0*/  SYNCS.PHASECHK.TRANS64.TRYWAIT P0, [UR11+0x8], R16 ;  /* 0x00000810ff0075a7 */ /* 0x000f22000800014b */
[----:B------:R-:W-:Y:S01]  /*3200*/  USHF.R.U32.HI UR6, URZ, 0x2, UR7 ;  /* 0x000000023f067899 */ /* 0x000fe20008011607 */
[----:B------:R-:W-:Y:S01]  /*3210*/  SHF.R.S32.HI R25, RZ, 0x1f, R24 ;  /* 0x0000001fff197819 */ /* 0x000fe20000011418 */
[----:B------:R-:W-:-:S02]  /*3220*/  USEL UR8, URZ, 0x1, !UP0 ;  /* 0x000000013f087887 */ /* 0x000fc4000c000000 */
[----:B------:R-:W-:Y:S02]  /*3230*/  UIMAD UR4, UR6, -0x5, UR4 ;  /* 0xfffffffb060478a4 */ /* 0x000fe4000f8e0204 */
[----:B------:R-:W-:-:S04]  /*3240*/  ULOP3.LUT UR5, UR5, UR8, URZ, 0x3c, !UPT ;  /* 0x0000000805057292 */ /* 0x000fc8000f8e3c3f */
[----:B------:R-:W-:Y:S01]  /*3250*/  @UP1 ULOP3.LUT UR5, UR5, 0x1, UR6, 0x78, !UPT ;  /* 0x0000000105051892 */ /* 0x000fe2000f8e7806 */
[----:B-1--4-:R-:W-:Y:S11]  /*3260*/  @!P0 BRA `(.L_x_38) ;  /* 0x0000004c00e48947 */ /* 0x012ff60003800000 */
.L_x_165:
[----:B------:R-:W-:Y:S01]  /*3270*/  IMAD.SHL.U32 R28, R6, 0x40, RZ ;  /* 0x00000040061c7824 */ /* 0x000fe200078e00ff */
[----:B------:R-:W-:Y:S01]  /*3280*/  ULDC UR8, c[0x0][0x284] ;  /* 0x0000a10000087ab9 */ /* 0x000fe20000000800 */
[----:B------:R-:W-:Y:S01]  /*3290*/  IMAD R33, R5, 0x60, RZ ;  /* 0x0000006005217824 */ /* 0x000fe200078e02ff */
[----:B------:R-:W-:Y:S01]  /*32a0*/  SHF.R.S32.HI R34, RZ, 0x1f, R4 ;  /* 0x0000001fff227819 */ /* 0x000fe20000011404 */
[----:B------:R-:W-:Y:S01]  /*32b0*/  ULDC.64 UR6, c[0x0][0x5d0] ;  /* 0x0001740000067ab9 */ /* 0x000fe20000000a00 */
[----:B------:R-:W-:Y:S01]  /*32c0*/  ISETP.GE.AND P0, PT, R28, UR8, PT ;  /* 0x000000081c007c0c */ /* 0x000fe2000bf06270 */
[----:B0-----:R-:W-:Y:S01]  /*32d0*/  IMAD.WIDE.U32 R16, R4, UR6, R24 ;  /* 0x0000000604107c25 */ /* 0x001fe2000f8e0018 */
[----:B------:R-:W-:Y:S02]  /*32e0*/  SHF.R.S32.HI R32, RZ, 0x1f, R33 ;  /* 0x0000001fff207819 */ /* 0x000fe40000011421 */
[C---:B------:R-:W-:Y:S01]  /*32f0*/  ISETP.GE.OR P0, PT, R33.reuse, R29, P0 ;  /* 0x0000001d2100720c */ /* 0x040fe20000706670 */
[----:B------:R-:W-:Y:S01]  /*3300*/  IMAD R5, R34, UR6, RZ ;  /* 0x0000000622057c24 */ /* 0x000fe2000f8e02ff */
[----:B------:R-:W-:-:S03]  /*3310*/  IADD3 R16, P1, R33, R16, RZ ;  /* 0x0000001021107210 */ /* 0x000fc60007f3e0ff */
[----:B------:R-:W-:-:S05]  /*3320*/  IMAD R5, R4, UR7, R5 ;  /* 0x0000000704057c24 */ /* 0x000fca000f8e0205 */
[----:B------:R-:W-:-:S03]  /*3330*/  IADD3.X R17, R32, R17, R5, P1, !PT ;  /* 0x0000001120117210 */ /* 0x000fc60000ffe405 */
[----:B------:R-:W-:Y:S05]  /*3340*/  @P0 BRA `(.L_x_39) ;  /* 0x0000003400780947 */ /* 0x000fea0003800000 */
[----:B------:R-:W0:Y:S01]  /*3350*/  LDC.64 R30, c[0x0][0x5c8] ;  /* 0x00017200ff1e7b82 */ /* 0x000e220000000a00 */
[----:B------:R-:W-:Y:S01]  /*3360*/  IMAD.WIDE R26, R6, 0x40, R10 ;  /* 0x00000040061a7825 */ /* 0x000fe200078e020a */
[----:B------:R-:W-:Y:S01]  /*3370*/  ULDC.64 UR6, c[0x0][0x5c0] ;  /* 0x0001700000067ab9 */ /* 0x000fe20000000a00 */
[----:B------:R-:W-:Y:S02]  /*3380*/  BSSY B0, `(.L_x_39) ;  /* 0x000035a000007945 */ /* 0x000fe40003800000 */
[----:B------:R-:W-:-:S04]  /*3390*/  IMAD R6, R20, -0x2, R29 ;  /* 0xfffffffe14067824 */ /* 0x000fc800078e021d */
[----:B------:R-:W-:Y:S02]  /*33a0*/  IMAD.IADD R6, R6, 0x1, -R33 ;  /* 0x0000000106067824 */ /* 0x000fe400078e0a21 */
[-C--:B0-----:R-:W-:Y:S02]  /*33b0*/  IMAD R5, R27, R30.reuse, RZ ;  /* 0x0000001e1b057224 */ /* 0x081fe400078e02ff */
[----:B------:R-:W-:-:S04]  /*33c0*/  IMAD.WIDE.U32 R16, R26, R30, R16 ;  /* 0x0000001e1a107225 */ /* 0x000fc800078e0010 */
[----:B------:R-:W-:Y:S01]  /*33d0*/  IMAD R19, R26, R31, R5 ;  /* 0x0000001f1a137224 */ /* 0x000fe200078e0205 */
[----:B------:R-:W-:Y:S02]  /*33e0*/  LEA R5, P0, R30, R16, 0x3 ;  /* 0x000000101e057211 */ /* 0x000fe400078018ff */
[----:B------:R-:W-:Y:S01]  /*33f0*/  IADD3 R18, P1, R16, UR6, RZ ;  /* 0x0000000610127c10 */ /* 0x000fe2000ff3e0ff */
[----:B------:R-:W-:Y:S01]  /*3400*/  IMAD.IADD R19, R17, 0x1, R19 ;  /* 0x0000000111137824 */ /* 0x000fe200078e0213 */
[----:B------:R-:W-:-:S04]  /*3410*/  IADD3 R16, P3, R5, UR6, RZ ;  /* 0x0000000605107c10 */ /* 0x000fc8000ff7e0ff */
[----:B------:R-:W-:Y:S01]  /*3420*/  LEA.HI.X R5, R30, R19, R31, 0x3, P0 ;  /* 0x000000131e057211 */ /* 0x000fe200000f1c1f */
[----:B------:R-:W-:Y:S01]  /*3430*/  IMAD.IADD R30, R21, 0x1, -R28 ;  /* 0x00000001151e7824 */ /* 0x000fe200078e0a1c */
[----:B---3-5:R-:W-:Y:S02]  /*3440*/  FSETP.NEU.AND P0, PT, R15, RZ, PT ;  /* 0x000000ff0f00720b */ /* 0x028fe40003f0d000 */
[----:B------:R-:W-:Y:S02]  /*3450*/  IADD3.X R19, R19, UR7, RZ, P1, !PT ;  /* 0x0000000713137c10 */ /* 0x000fe40008ffe4ff */
[----:B------:R-:W-:-:S09]  /*3460*/  IADD3.X R17, R5, UR7, RZ, P3, !PT ;  /* 0x0000000705117c10 */ /* 0x000fd20009ffe4ff */
[----:B------:R-:W-:Y:S05]  /*3470*/  @!P0 BRA `(.L_x_40) ;  /* 0x0000002800208947 */ /* 0x000fea0003800000 */
[----:B------:R-:W-:Y:S01]  /*3480*/  ULDC.64 UR6, c[0x0][0x5b8] ;  /* 0x00016e0000067ab9 */ /* 0x000fe20000000a00 */
[----:B------:R-:W-:Y:S01]  /*3490*/  ULDC.64 UR16, c[0x0][0x5a8] ;  /* 0x00016a0000107ab9 */ /* 0x000fe20000000a00 */
[----:B------:R-:W-:Y:S01]  /*34a0*/  IMAD.WIDE.U32 R24, R4, UR6, R24 ;  /* 0x0000000604187c25 */ /* 0x000fe2000f8e0018 */
[----:B------:R-:W-:Y:S01]  /*34b0*/  BSSY B1, `(.L_x_41) ;  /* 0x0000010000017945 */ /* 0x000fe20003800000 */
[----:B------:R-:W-:Y:S02]  /*34c0*/  PRMT R28, RZ, 0x7610, R28 ;  /* 0x00007610ff1c7816 */ /* 0x000fe4000000001c */
[----:B------:R-:W-:Y:S01]  /*34d0*/  IMAD R5, R34, UR6, RZ ;  /* 0x0000000622057c24 */ /* 0x000fe2000f8e02ff */
[----:B------:R-:W-:-:S03]  /*34e0*/  IADD3 R24, P0, R33, R24, RZ ;  /* 0x0000001821187210 */ /* 0x000fc60007f1e0ff */
[----:B------:R-:W-:Y:S01]  /*34f0*/  IMAD R5, R4, UR7, R5 ;  /* 0x0000000704057c24 */ /* 0x000fe2000f8e0205 */
[----:B------:R-:W-:Y:S02]  /*3500*/  ULDC.64 UR6, c[0x0][0x5b0] ;  /* 0x00016c0000067ab9 */ /* 0x000fe40000000a00 */
[----:B------:R-:W-:Y:S02]  /*3510*/  IMAD R29, R27, UR6, RZ ;  /* 0x000000061b1d7c24 */ /* 0x000fe4000f8e02ff */
[----:B------:R-:W-:Y:S02]  /*3520*/  IADD3.X R25, R32, R25, R5, P0, !PT ;  /* 0x0000001920197210 */ /* 0x000fe400007fe405 */
[----:B------:R-:W-:Y:S01]  /*3530*/  ISETP.GE.AND P0, PT, R30, 0x1, PT ;  /* 0x000000011e00780c */ /* 0x000fe20003f06270 */
[C---:B------:R-:W-:Y:S02]  /*3540*/  IMAD R29, R26.reuse, UR7, R29 ;  /* 0x000000071a1d7c24 */ /* 0x040fe4000f8e021d */
[----:B------:R-:W-:Y:S01]  /*3550*/  IMAD.WIDE.U32 R4, R26, UR6, R24 ;  /* 0x000000061a047c25 */ /* 0x000fe2000f8e0018 */
[----:B------:R-:W-:-:S02]  /*3560*/  ISETP.LT.OR P4, PT, R6, 0x1, !P0 ;  /* 0x000000010600780c */ /* 0x000fc40004781670 */
[----:B------:R-:W-:-:S04]  /*3570*/  IADD3 R4, P1, R4, UR16, RZ ;  /* 0x0000001004047c10 */ /* 0x000fc8000ff3e0ff */
[----:B------:R-:W-:-:S07]  /*3580*/  IADD3.X R5, R5, UR17, R29, P1, !PT ;  /* 0x0000001105057c10 */ /* 0x000fce0008ffe41d */
[----:B------:R-:W-:Y:S05]  /*3590*/  @P4 BRA `(.L_x_42) ;  /* 0x0000000000044947 */ /* 0x000fea0003800000 */
[----:B------:R0:W5:Y:S02]  /*35a0*/  LDG.E.U8 R28, desc[UR14][R4.64] ;  /* 0x0000000e041c7981 */ /* 0x000164000c1e1100 */
.L_x_42:
[----:B------:R-:W-:Y:S05]  /*35b0*/  BSYNC B1 ;  /* 0x0000000000017941 */ /* 0x000fea0003800000 */
.L_x_41:
[----:B-----5:R-:W-:Y:S01]  /*35c0*/  LOP3.LUT R28, R28, 0xff, RZ, 0xc0, !PT ;  /* 0x000000ff1c1c7812 */ /* 0x020fe200078ec0ff */
[----:B------:R-:W-:Y:S01]  /*35d0*/  BSSY B1, `(.L_x_43) ;  /* 0x000000b000017945 */ /* 0x000fe20003800000 */
[----:B------:R-:W-:Y:S02]  /*35e0*/  ISETP.LT.OR P3, PT, R6, 0x2, !P0 ;  /* 0x000000020600780c */ /* 0x000fe40004761670 */
[----:B------:R-:W-:-:S05]  /*35f0*/  F2FP.F16.E4M3.UNPACK_B R28, R28 ;  /* 0x0000001cff1c723e */ /* 0x000fca00020006ff */
[----:B------:R-:W-:-:S05]  /*3600*/  HADD2.F32 R28, -RZ, R28.H0_H0 ;  /* 0x2000001cff1c7230 */ /* 0x000fca0000004100 */
[----:B------:R-:W-:-:S04]  /*3610*/  FMUL R28, R28, R15 ;  /* 0x0000000f1c1c7220 */ /* 0x000fc80000400000 */
[----:B--2---:R-:W-:-:S05]  /*3620*/  FFMA R28, R117, R14, R28 ;  /* 0x0000000e751c7223 */ /* 0x004fca000000001c */
[----:B------:R-:W-:Y:S02]  /*3630*/  F2FP.SATFINITE.E4M3.F32.PACK_AB_MERGE_C R29, RZ, R28, RZ ;  /* 0x0000001cff1d723e */ /* 0x000fe400048070ff */
[----:B------:R-:W-:-:S03]  /*3640*/  PRMT R28, RZ, 0x7610, R28 ;  /* 0x00007610ff1c7816 */ /* 0x000fc6000000001c */
[----:B------:R1:W-:Y:S01]  /*3650*/  @!P4 STG.E.U8 desc[UR14][R18.64], R29 ;  /* 0x0000001d1200c986 */ /* 0x0003e2000c10110e */
[----:B------:R-:W-:Y:S05]  /*3660*/  @P3 BRA `(.L_x_44) ;  /* 0x0000000000043947 */ /* 0x000fea0003800000 */
[----:B------:R2:W5:Y:S02]  /*3670*/  LDG.E.U8 R28, desc[UR14][R4.64+0x1] ;  /* 0x0000010e041c7981 */ /* 0x000564000c1e1100 */
.L_x_44:
[----:B------:R-:W-:Y:S05]  /*3680*/  BSYNC B1 ;  /* 0x0000000000017941 */ /* 0x000fea0003800000 */
.L_x_43:
[----:B-----5:R-:W-:Y:S01]  /*3690*/  LOP3.LUT R28, R28, 0xff, RZ, 0xc0, !PT ;  /* 0x000000ff1c1c7812 */ /* 0x020fe200078ec0ff */
[----:B------:R-:W-:Y:S01]  /*36a0*/  BSSY B1, `(.L_x_45) ;  /* 0x0000013000017945 */ /* 0x000fe20003800000 */
[----:B-1----:R-:W-:Y:S02]  /*36b0*/  IADD3 R29, P1, R26, 0x8, RZ ;  /* 0x000000081a1d7810 */ /* 0x002fe40007f3e0ff */
[----:B------:R-:W-:-:S03]  /*36c0*/  F2FP.F16.E4M3.UNPACK_B R28, R28 ;  /* 0x0000001cff1c723e */ /* 0x000fc600020006ff */
[----:B------:R-:W-:Y:S01]  /*36d0*/  IMAD.X R26, RZ, RZ, R27, P1 ;  /* 0x000000ffff1a7224 */ /* 0x000fe200008e061b */
[----:B------:R-:W-:Y:S01]  /*36e0*/  ISETP.GE.AND P1, PT, R30, 0x9, PT ;  /* 0x000000091e00780c */ /* 0x000fe20003f26270 */
[----:B------:R-:W-:Y:S02]  /*36f0*/  HADD2.F32 R28, -RZ, R28.H0_H0 ;  /* 0x2000001cff1c7230 */ /* 0x000fe40000004100 */
[----:B------:R-:W-:Y:S01]  /*3700*/  IMAD R26, R26, UR6, RZ ;  /* 0x000000061a1a7c24 */ /* 0x000fe2000f8e02ff */
[----:B------:R-:W-:Y:S01]  /*3710*/  ISETP.LT.OR P5, PT, R6, 0x1, !P1 ;  /* 0x000000010600780c */ /* 0x000fe20004fa1670 */
[----:B------:R-:W-:-:S04]  /*3720*/  IMAD.WIDE.U32 R24, R29, UR6, R24 ;  /* 0x000000061d187c25 */ /* 0x000fc8000f8e0018 */
[----:B------:R-:W-:Y:S01]  /*3730*/  FMUL R27, R28, R15 ;  /* 0x0000000f1c1b7220 */ /* 0x000fe20000400000 */
[----:B------:R-:W-:-:S03]  /*3740*/  IMAD R29, R29, UR7, R26 ;  /* 0x000000071d1d7c24 */ /* 0x000fc6000f8e021a */
[----:B------:R-:W-:Y:S01]  /*3750*/  FFMA R27, R116, R14, R27 ;  /* 0x0000000e741b7223 */ /* 0x000fe2000000001b */
[----:B------:R-:W-:Y:S02]  /*3760*/  IADD3 R24, P4, R24, UR16, RZ ;  /* 0x0000001018187c10 */ /* 0x000fe4000ff9e0ff */
[----:B------:R-:W-:Y:S02]  /*3770*/  PRMT R26, RZ, 0x7610, R26 ;  /* 0x00007610ff1a7816 */ /* 0x000fe4000000001a */
[----:B------:R-:W-:Y:S02]  /*3780*/  F2FP.SATFINITE.E4M3.F32.PACK_AB_MERGE_C R27, RZ, R27, RZ ;  /* 0x0000001bff1b723e */ /* 0x000fe400048070ff */
[----:B------:R-:W-:-:S03]  /*3790*/  IADD3.X R25, R25, UR17, R29, P4, !PT ;  /* 0x0000001119197c10 */ /* 0x000fc6000a7fe41d */
[----:B------:R1:W-:Y:S01]  /*37a0*/  @!P3 STG.E.U8 desc[UR14][R18.64+0x1], R27 ;  /* 0x0000011b1200b986 */ /* 0x0003e2000c10110e */
[----:B------:R-:W-:Y:S05]  /*37b0*/  @P5 BRA `(.L_x_46) ;  /* 0x0000000000045947 */ /* 0x000fea0003800000 */
[----:B------:R3:W5:Y:S02]  /*37c0*/  LDG.E.U8 R26, desc[UR14][R24.64] ;  /* 0x0000000e181a7981 */ /* 0x000764000c1e1100 */
.L_x_46:
[----:B------:R-:W-:Y:S05]  /*37d0*/  BSYNC B1 ;  /* 0x0000000000017941 */ /* 0x000fea0003800000 */
.L_x_45:
[----:B-----5:R-:W-:Y:S01]  /*37e0*/  LOP3.LUT R26, R26, 0xff, RZ, 0xc0, !PT ;  /* 0x000000ff1a1a7812 */ /* 0x020fe200078ec0ff */
[----:B------:R-:W-:Y:S01]  /*37f0*/  BSSY B1, `(.L_x_47) ;  /* 0x000000b000017945 */ /* 0x000fe20003800000 */
[----:B------:R-:W-:Y:S02]  /*3800*/  ISETP.LT.OR P3, PT, R6, 0x2, !P1 ;  /* 0x000000020600780c */ /* 0x000fe40004f61670 */
[----:B------:R-:W-:-:S05]  /*3810*/  F2FP.F16.E4M3.UNPACK_B R26, R26 ;  /* 0x0000001aff1a723e */ /* 0x000fca00020006ff */
[----:B------:R-:W-:-:S05]  /*3820*/  HADD2.F32 R26, -RZ, R26.H0_H0 ;  /* 0x2000001aff1a7230 */ /* 0x000fca0000004100 */
[----:B------:R-:W-:-:S04]  /*3830*/  FMUL R26, R26, R15 ;  /* 0x0000000f1a1a7220 */ /* 0x000fc80000400000 */
[----:B------:R-:W-:-:S05]  /*3840*/  FFMA R26, R115, R14, R26 ;  /* 0x0000000e731a7223 */ /* 0x000fca000000001a */
[----:B-1----:R-:W-:Y:S02]  /*3850*/  F2FP.SATFINITE.E4M3.F32.PACK_AB_MERGE_C R27, RZ, R26, RZ ;  /* 0x0000001aff1b723e */ /* 0x002fe400048070ff */
[----:B------:R-:W-:-:S03]  /*3860*/  PRMT R26, RZ, 0x7610, R26 ;  /* 0x00007610ff1a7816 */ /* 0x000fc6000000001a */
[----:B------:R1:W-:Y:S01]  /*3870*/  @!P5 STG.E.U8 desc[UR14][R16.64], R27 ;  /* 0x0000001b1000d986 */ /* 0x0003e2000c10110e */
[----:B------:R-:W-:Y:S05]  /*3880*/  @P3 BRA `(.L_x_48) ;  /* 0x0000000000043947 */ /* 0x000fea0003800000 */
[----:B------:R4:W5:Y:S02]  /*3890*/  LDG.E.U8 R26, desc[UR14][R24.64+0x1] ;  /* 0x0000010e181a7981 */ /* 0x000964000c1e1100 */
.L_x_48:
[----:B------:R-:W-:Y:S05]  /*38a0*/  BSYNC B1 ;  /* 0x0000000000017941 */ /* 0x000fea0003800000 */
.L_x_47:
[----:B-----5:R-:W-:Y:S01]  /*38b0*/  LOP3.LUT R26, R26, 0xff, RZ, 0xc0, !PT ;  /* 0x000000ff1a1a7812 */ /* 0x020fe200078ec0ff */
[----:B------:R-:W-:Y:S01]  /*38c0*/  BSSY B1, `(.L_x_49) ;  /* 0x000000b000017945 */ /* 0x000fe20003800000 */
[----:B------:R-:W-:Y:S02]  /*38d0*/  ISETP.LT.OR P4, PT, R6, 0x9, !P0 ;  /* 0x000000090600780c */ /* 0x000fe40004781670 */
[----:B------:R-:W-:-:S05]  /*38e0*/  F2FP.F16.E4M3.UNPACK_B R26, R26 ;  /* 0x0000001aff1a723e */ /* 0x000fca00020006ff */
[----:B------:R-:W-:-:S05]  /*38f0*/  HADD2.F32 R26, -RZ, R26.H0_H0 ;  /* 0x2000001aff1a7230 */ /* 0x000fca0000004100 */
[----:B-1----:R-:W-:Y:S01]  /*3900*/  FMUL R27, R26, R15 ;  /* 0x0000000f1a1b7220 */ /* 0x002fe20000400000 */
[----:B------:R-:W-:-:S03]  /*3910*/  PRMT R26, RZ, 0x7610, R26 ;  /* 0x00007610ff1a7816 */ /* 0x000fc6000000001a */
[----:B------:R-:W-:-:S05]  /*3920*/  FFMA R27, R114, R14, R27 ;  /* 0x0000000e721b7223 */ /* 0x000fca000000001b */
[----:B------:R-:W-:-:S05]  /*3930*/  F2FP.SATFINITE.E4M3.F32.PACK_AB_MERGE_C R27, RZ, R27, RZ ;  /* 0x0000001bff1b723e */ /* 0x000fca00048070ff */
[----:B------:R1:W-:Y:S01]  /*3940*/  @!P3 STG.E.U8 desc[UR14][R16.64+0x1], R27 ;  /* 0x0000011b1000b986 */ /* 0x0003e2000c10110e */
[----:B------:R-:W-:Y:S05]  /*3950*/  @P4 BRA `(.L_x_50) ;  /* 0x0000000000044947 */ /* 0x000fea0003800000 */
[----:B------:R0:W5:Y:S02]  /*3960*/  LDG.E.U8 R26, desc[UR14][R4.64+0x8] ;  /* 0x0000080e041a7981 */ /* 0x000164000c1e1100 */
.L_x_50:
[----:B------:R-:W-:Y:S05]  /*3970*/  BSYNC B1 ;  /* 0x0000000000017941 */ /* 0x000fea0003800000 */
.L_x_49:
        /* <DEDUP_REMOVED lines=12> */
.L_x_52:
[----:B------:R-:W-:Y:S05]  /*3a40*/  BSYNC B1 ;  /* 0x0000000000017941 */ /* 0x000fea0003800000 */
.L_x_51:
        /* <DEDUP_REMOVED lines=12> */
.L_x_54:
[----:B------:R-:W-:Y:S05]  /*3b10*/  BSYNC B1 ;  /* 0x0000000000017941 */ /* 0x000fea0003800000 */
.L_x_53:
        /* <DEDUP_REMOVED lines=12> */
.L_x_56:
[----:B------:R-:W-:Y:S05]  /*3be0*/  BSYNC B1 ;  /* 0x0000000000017941 */ /* 0x000fea0003800000 */
.L_x_55:
        /* <DEDUP_REMOVED lines=12> */
.L_x_58:
[----:B------:R-:W-:Y:S05]  /*3cb0*/  BSYNC B1 ;  /* 0x0000000000017941 */ /* 0x000fea0003800000 */
.L_x_57:
        /* <DEDUP_REMOVED lines=12> */
.L_x_60:
[----:B------:R-:W-:Y:S05]  /*3d80*/  BSYNC B1 ;  /* 0x0000000000017941 */ /* 0x000fea0003800000 */
.L_x_59:
        /* <DEDUP_REMOVED lines=12> */
.L_x_62:
[----:B------:R-:W-:Y:S05]  /*3e50*/  BSYNC B1 ;  /* 0x0000000000017941 */ /* 0x000fea0003800000 */
.L_x_61:
        /* <DEDUP_REMOVED lines=12> */
.L_x_64:
[----:B------:R-:W-:Y:S05]  /*3f20*/  BSYNC B1 ;  /* 0x0000000000017941 */ /* 0x000fea0003800000 */
.L_x_63:
        /* <DEDUP_REMOVED lines=12> */
.L_x_66:
[----:B------:R-:W-:Y:S05]  /*3ff0*/  BSYNC B1 ;  /* 0x0000000000017941 */ /* 0x000fea0003800000 */
.L_x_65:
        /* <DEDUP_REMOVED lines=12> */
.L_x_68:
[----:B------:R-:W-:Y:S05]  /*40c0*/  BSYNC B1 ;  /* 0x0000000000017941 */ /* 0x000fea0003800000 */
.L_x_67:
        /* <DEDUP_REMOVED lines=12> */
.L_x_70:
[----:B------:R-:W-:Y:S05]  /*4190*/  BSYNC B1 ;  /* 0x0000000000017941 */ /* 0x000fea0003800000 */
.L_x_69:
        /* <DEDUP_REMOVED lines=12> */
.L_x_72:
[----:B------:R-:W-:Y:S05]  /*4260*/  BSYNC B1 ;  /* 0x0000000000017941 */ /* 0x000fea0003800000 */
.L_x_71:
        /* <DEDUP_REMOVED lines=12> */
.L_x_74:
[----:B------:R-:W-:Y:S05]  /*4330*/  BSYNC B1 ;  /* 0x0000000000017941 */ /* 0x000fea0003800000 */
.L_x_73:
        /* <DEDUP_REMOVED lines=12> */
.L_x_76:
[----:B------:R-:W-:Y:S05]  /*4400*/  BSYNC B1 ;  /* 0x0000000000017941 */ /* 0x000fea0003800000 */
.L_x_75:
        /* <DEDUP_REMOVED lines=12> */
.L_x_78:
[----:B------:R-:W-:Y:S05]  /*44d0*/  BSYNC B1 ;  /* 0x0000000000017941 */ /* 0x000fea0003800000 */
.L_x_77:
        /* <DEDUP_REMOVED lines=12> */
.L_x_80:
[----:B------:R-:W-:Y:S05]  /*45a0*/  BSYNC B1 ;  /* 0x0000000000017941 */ /* 0x000fea0003800000 */
.L_x_79:
        /* <DEDUP_REMOVED lines=12> */
.L_x_82:
[----:B------:R-:W-:Y:S05]  /*4670*/  BSYNC B1 ;  /* 0x0000000000017941 */ /* 0x000fea0003800000 */
.L_x_81:
        /* <DEDUP_REMOVED lines=12> */
.L_x_84:
[----:B------:R-:W-:Y:S05]  /*4740*/  BSYNC B1 ;  /* 0x0000000000017941 */ /* 0x000fea0003800000 */
.L_x_83:
        /* <DEDUP_REMOVED lines=12> */
.L_x_86:
[----:B------:R-:W-:Y:S05]  /*4810*/  BSYNC B1 ;  /* 0x0000000000017941 */ /* 0x000fea0003800000 */
.L_x_85:
        /* <DEDUP_REMOVED lines=12> */
.L_x_88:
[----:B------:R-:W-:Y:S05]  /*48e0*/  BSYNC B1 ;  /* 0x0000000000017941 */ /* 0x000fea0003800000 */
.L_x_87:
        /* <DEDUP_REMOVED lines=12> */
.L_x_90:
[----:B------:R-:W-:Y:S05]  /*49b0*/  BSYNC B1 ;  /* 0x0000000000017941 */ /* 0x000fea0003800000 */
.L_x_89:
        /* <DEDUP_REMOVED lines=12> */
.L_x_92:
[----:B------:R-:W-:Y:S05]  /*4a80*/  BSYNC B1 ;  /* 0x0000000000017941 */ /* 0x000fea0003800000 */
.L_x_91:
        /* <DEDUP_REMOVED lines=12> */
.L_x_94:
[----:B------:R-:W-:Y:S05]  /*4b50*/  BSYNC B1 ;  /* 0x0000000000017941 */ /* 0x000fea0003800000 */
.L_x_93:
        /* <DEDUP_REMOVED lines=12> */
.L_x_96:
[----:B------:R-:W-:Y:S05]  /*4c20*/  BSYNC B1 ;  /* 0x0000000000017941 */ /* 0x000fea0003800000 */
.L_x_95:
        /* <DEDUP_REMOVED lines=12> */
.L_x_98:
[----:B------:R-:W-:Y:S05]  /*4cf0*/  BSYNC B1 ;  /* 0x0000000000017941 */ /* 0x000fea0003800000 */
.L_x_97:
        /* <DEDUP_REMOVED lines=12> */
.L_x_100:
[----:B------:R-:W-:Y:S05]  /*4dc0*/  BSYNC B1 ;  /* 0x0000000000017941 */ /* 0x000fea0003800000 */
.L_x_99:
        /* <DEDUP_REMOVED lines=12> */
.L_x_102:
[----:B------:R-:W-:Y:S05]  /*4e90*/  BSYNC B1 ;  /* 0x0000000000017941 */ /* 0x000fea0003800000 */
.L_x_101:
        /* <DEDUP_REMOVED lines=12> */
.L_x_104:
[----:B------:R-:W-:Y:S05]  /*4f60*/  BSYNC B1 ;  /* 0x0000000000017941 */ /* 0x000fea0003800000 */
.L_x_103:
        /* <DEDUP_REMOVED lines=12> */
.L_x_106:
[----:B------:R-:W-:Y:S05]  /*5030*/  BSYNC B1 ;  /* 0x0000000000017941 */ /* 0x000fea0003800000 */
.L_x_105:
        /* <DEDUP_REMOVED lines=12> */
.L_x_108:
[----:B------:R-:W-:Y:S05]  /*5100*/  BSYNC B1 ;  /* 0x0000000000017941 */ /* 0x000fea0003800000 */
.L_x_107:
        /* <DEDUP_REMOVED lines=12> */
.L_x_110:
[----:B------:R-:W-:Y:S05]  /*51d0*/  BSYNC B1 ;  /* 0x0000000000017941 */ /* 0x000fea0003800000 */
.L_x_109:
        /* <DEDUP_REMOVED lines=12> */
.L_x_112:
[----:B------:R-:W-:Y:S05]  /*52a0*/  BSYNC B1 ;  /* 0x0000000000017941 */ /* 0x000fea0003800000 */
.L_x_111:
        /* <DEDUP_REMOVED lines=12> */
.L_x_114:
[----:B------:R-:W-:Y:S05]  /*5370*/  BSYNC B1 ;  /* 0x0000000000017941 */ /* 0x000fea0003800000 */
.L_x_113:
        /* <DEDUP_REMOVED lines=12> */
.L_x_116:
[----:B------:R-:W-:Y:S05]  /*5440*/  BSYNC B1 ;  /* 0x0000000000017941 */ /* 0x000fea0003800000 */
.L_x_115:
        /* <DEDUP_REMOVED lines=12> */
.L_x_118:
[----:B------:R-:W-:Y:S05]  /*5510*/  BSYNC B1 ;  /* 0x0000000000017941 */ /* 0x000fea0003800000 */
.L_x_117:
        /* <DEDUP_REMOVED lines=12> */
.L_x_120:
[----:B------:R-:W-:Y:S05]  /*55e0*/  BSYNC B1 ;  /* 0x0000000000017941 */ /* 0x000fea0003800000 */
.L_x_119:
        /* <DEDUP_REMOVED lines=12> */
.L_x_122:
[----:B------:R-:W-:Y:S05]  /*56b0*/  BSYNC B1 ;  /* 0x0000000000017941 */ /* 0x000fea0003800000 */
.L_x_121:
        /* <DEDUP_REMOVED lines=12> */
.L_x_124:
[----:B------:R-:W-:Y:S05]  /*5780*/  BSYNC B1 ;  /* 0x0000000000017941 */ /* 0x000fea0003800000 */
.L_x_123:
        /* <DEDUP_REMOVED lines=12> */
.L_x_126:
[----:B------:R-:W-:Y:S05]  /*5850*/  BSYNC B1 ;  /* 0x0000000000017941 */ /* 0x000fea0003800000 */
.L_x_125:
        /* <DEDUP_REMOVED lines=12> */
.L_x_128:
[----:B------:R-:W-:Y:S05]  /*5920*/  BSYNC B1 ;  /* 0x0000000000017941 */ /* 0x000fea0003800000 */
.L_x_127:
        /* <DEDUP_REMOVED lines=12> */
.L_x_130:
[----:B------:R-:W-:Y:S05]  /*59f0*/  BSYNC B1 ;  /* 0x0000000000017941 */ /* 0x000fea0003800000 */
.L_x_129:
        /* <DEDUP_REMOVED lines=12> */
.L_x_132:
[----:B------:R-:W-:Y:S05]  /*5ac0*/  BSYNC B1 ;  /* 0x0000000000017941 */ /* 0x000fea0003800000 */
.L_x_131:
[----:B-----5:R-:W-:Y:S01]  /*5ad0*/  LOP3.LUT R26, R26, 0xff, RZ, 0xc0, !PT ;  /* 0x000000ff1a1a7812 */ /* 0x020fe200078ec0ff */
[----:B------:R-:W-:Y:S01]  /*5ae0*/  BSSY B1, `(.L_x_133) ;  /* 0x000000b000017945 */ /* 0x000fe20003800000 */
[----:B------:R-:W-:Y:S02]  /*5af0*/  ISETP.LT.OR P3, PT, R6, 0x59, !P1 ;  /* 0x000000590600780c */ /* 0x000fe40004f61670 */
[----:B------:R-:W-:Y:S02]  /*5b00*/  F2FP.F16.E4M3.UNPACK_B R26, R26 ;  /* 0x0000001aff1a723e */ /* 0x000fe400020006ff */
[----:B0-2---:R-:W-:-:S03]  /*5b10*/  PRMT R4, RZ, 0x7610, R4 ;  /* 0x00007610ff047816 */ /* 0x005fc60000000004 */
[----:B------:R-:W-:-:S05]  /*5b20*/  HADD2.F32 R26, -RZ, R26.H0_H0 ;  /* 0x2000001aff1a7230 */ /* 0x000fca0000004100 */
[----:B------:R-:W-:-:S04]  /*5b30*/  FMUL R5, R26, R15 ;  /* 0x0000000f1a057220 */ /* 0x000fc80000400000 */
[----:B------:R-:W-:-:S05]  /*5b40*/  FFMA R5, R72, R14, R5 ;  /* 0x0000000e48057223 */ /* 0x000fca0000000005 */
[----:B------:R-:W-:-:S05]  /*5b50*/  F2FP.SATFINITE.E4M3.F32.PACK_AB_MERGE_C R5, RZ, R5, RZ ;  /* 0x00000005ff05723e */ /* 0x000fca00048070ff */
[----:B------:R0:W-:Y:S01]  /*5b60*/  @!P0 STG.E.U8 desc[UR14][R18.64+0x59], R5 ;  /* 0x0000590512008986 */ /* 0x0001e2000c10110e */
[----:B------:R-:W-:Y:S05]  /*5b70*/  @P3 BRA `(.L_x_134) ;  /* 0x0000000000043947 */ /* 0x000fea0003800000 */
[----:B------:R2:W5:Y:S02]  /*5b80*/  LDG.E.U8 R4, desc[UR14][R24.64+0x58] ;  /* 0x0000580e18047981 */ /* 0x000564000c1e1100 */
.L_x_134:
[----:B------:R-:W-:Y:S05]  /*5b90*/  BSYNC B1 ;  /* 0x0000000000017941 */ /* 0x000fea0003800000 */
.L_x_133:
[----:B-----5:R-:W-:Y:S01]  /*5ba0*/  LOP3.LUT R4, R4, 0xff, RZ, 0xc0, !PT ;  /* 0x000000ff04047812 */ /* 0x020fe200078ec0ff */
[----:B------:R-:W-:Y:S01]  /*5bb0*/  BSSY B1, `(.L_x_135) ;  /* 0x000000b000017945 */ /* 0x000fe20003800000 */
[----:B------:R-:W-:Y:S02]  /*5bc0*/  ISETP.LT.OR P1, PT, R6, 0x5a, !P1 ;  /* 0x0000005a0600780c */ /* 0x000fe40004f21670 */
[----:B------:R-:W-:-:S05]  /*5bd0*/  F2FP.F16.E4M3.UNPACK_B R4, R4 ;  /* 0x00000004ff04723e */ /* 0x000fca00020006ff */
[----:B------:R-:W-:-:S05]  /*5be0*/  HADD2.F32 R4, -RZ, R4.H0_H0 ;  /* 0x20000004ff047230 */ /* 0x000fca0000004100 */
[----:B------:R-:W-:-:S04]  /*5bf0*/  FMUL R4, R4, R15 ;  /* 0x0000000f04047220 */ /* 0x000fc80000400000 */
[----:B------:R-:W-:-:S05]  /*5c00*/  FFMA R4, R23, R14, R4 ;  /* 0x0000000e17047223 */ /* 0x000fca0000000004 */
[----:B0-----:R-:W-:Y:S02]  /*5c10*/  F2FP.SATFINITE.E4M3.F32.PACK_AB_MERGE_C R5, RZ, R4, RZ ;  /* 0x00000004ff05723e */ /* 0x001fe400048070ff */
[----:B------:R-:W-:-:S03]  /*5c20*/  PRMT R4, RZ, 0x7610, R4 ;  /* 0x00007610ff047816 */ /* 0x000fc60000000004 */
[----:B------:R0:W-:Y:S01]  /*5c30*/  @!P3 STG.E.U8 desc[UR14][R16.64+0x58], R5 ;  /* 0x000058051000b986 */ /* 0x0001e2000c10110e */
[----:B------:R-:W-:Y:S05]  /*5c40*/  @P1 BRA `(.L_x_136) ;  /* 0x0000000000041947 */ /* 0x000fea0003800000 */
[----:B------:R0:W5:Y:S02]  /*5c50*/  LDG.E.U8 R4, desc[UR14][R24.64+0x59] ;  /* 0x0000590e18047981 */ /* 0x000164000c1e1100 */
.L_x_136:
[----:B------:R-:W-:Y:S05]  /*5c60*/  BSYNC B1 ;  /* 0x0000000000017941 */ /* 0x000fea0003800000 */
.L_x_135:
[----:B------:R-:W-:Y:S05]  /*5c70*/  @P1 BRA `(.L_x_137) ;  /* 0x0000000c00281947 */ /* 0x000fea0003800000 */
[----:B-----5:R-:W-:-:S04]  /*5c80*/  LOP3.LUT R4, R4, 0xff, RZ, 0xc0, !PT ;  /* 0x000000ff04047812 */ /* 0x020fc800078ec0ff */
[----:B------:R-:W-:-:S05]  /*5c90*/  F2FP.F16.E4M3.UNPACK_B R4, R4 ;  /* 0x00000004ff04723e */ /* 0x000fca00020006ff */
[----:B------:R-:W-:-:S05]  /*5ca0*/  HADD2.F32 R4, -RZ, R4.H0_H0 ;  /* 0x20000004ff047230 */ /* 0x000fca0000004100 */
[----:B0-----:R-:W-:-:S04]  /*5cb0*/  FMUL R5, R4, R15 ;  /* 0x0000000f04057220 */ /* 0x001fc80000400000 */
[----:B------:R-:W-:-:S05]  /*5cc0*/  FFMA R5, R22, R14, R5 ;  /* 0x0000000e16057223 */ /* 0x000fca0000000005 */
[----:B------:R-:W-:-:S05]  /*5cd0*/  F2FP.SATFINITE.E4M3.F32.PACK_AB_MERGE_C R5, RZ, R5, RZ ;  /* 0x00000005ff05723e */ /* 0x000fca00048070ff */
[----:B------:R0:W-:Y:S01]  /*5ce0*/  STG.E.U8 desc[UR14][R16.64+0x59], R5 ;  /* 0x0000590510007986 */ /* 0x0001e2000c10110e */
[----:B------:R-:W-:Y:S05]  /*5cf0*/  BRA `(.L_x_137) ;  /* 0x0000000c00087947 */ /* 0x000fea0003800000 */
.L_x_40:
[----:B------:R-:W-:Y:S01]  /*5d00*/  ISETP.GE.AND P1, PT, R30, 0x1, PT ;  /* 0x000000011e00780c */ /* 0x000fe20003f26270 */
[-C--:B--2---:R-:W-:Y:S01]  /*5d10*/  FMUL R117, R117, R14.reuse ;  /* 0x0000000e75757220 */ /* 0x084fe20000400000 */
[-C--:B------:R-:W-:Y:S01]  /*5d20*/  FMUL R116, R116, R14.reuse ;  /* 0x0000000e74747220 */ /* 0x080fe20000400000 */
[----:B------:R-:W-:Y:S01]  /*5d30*/  ISETP.GE.AND P0, PT, R30, 0x9, PT ;  /* 0x000000091e00780c */ /* 0x000fe20003f06270 */
[-C--:B------:R-:W-:Y:S01]  /*5d40*/  FMUL R115, R115, R14.reuse ;  /* 0x0000000e73737220 */ /* 0x080fe20000400000 */
[----:B------:R-:W-:Y:S01]  /*5d50*/  ISETP.LT.OR P4, PT, R6, 0x1, !P1 ;  /* 0x000000010600780c */ /* 0x000fe20004f81670 */
[-C--:B------:R-:W-:Y:S01]  /*5d60*/  FMUL R114, R114, R14.reuse ;  /* 0x0000000e72727220 */ /* 0x080fe20000400000 */
[----:B------:R-:W-:Y:S01]  /*5d70*/  ISETP.LT.OR P5, PT, R6, 0x2, !P1 ;  /* 0x000000020600780c */ /* 0x000fe20004fa1670 */
[-C--:B------:R-:W-:Y:S01]  /*5d80*/  FMUL R113, R113, R14.reuse ;  /* 0x0000000e71717220 */ /* 0x080fe20000400000 */
[----:B------:R-:W-:Y:S01]  /*5d90*/  F2FP.SATFINITE.E4M3.F32.PACK_AB_MERGE_C R117, RZ, R117, RZ ;  /* 0x00000075ff75723e */ /* 0x000fe200048070ff */
[----:B------:R-:W-:Y:S01]  /*5da0*/  FMUL R112, R112, R14 ;  /* 0x0000000e70707220 */ /* 0x000fe20000400000 */
[----:B------:R-:W-:Y:S01]  /*5db0*/  F2FP.SATFINITE.E4M3.F32.PACK_AB_MERGE_C R5, RZ, R116, RZ ;  /* 0x00000074ff05723e */ /* 0x000fe200048070ff */
[-C--:B------:R-:W-:Y:S01]  /*5dc0*/  FMUL R111, R111, R14.reuse ;  /* 0x0000000e6f6f7220 */ /* 0x080fe20000400000 */
[----:B------:R-:W-:Y:S01]  /*5dd0*/  ISETP.LT.OR P3, PT, R6, 0x1, !P0 ;  /* 0x000000010600780c */ /* 0x000fe20004761670 */
[-C--:B------:R-:W-:Y:S01]  /*5de0*/  FMUL R110, R110, R14.reuse ;  /* 0x0000000e6e6e7220 */ /* 0x080fe20000400000 */
[C---:B------:R-:W-:Y:S01]  /*5df0*/  ISETP.LT.OR P6, PT, R6.reuse, 0xa, !P1 ;  /* 0x0000000a0600780c */ /* 0x040fe20004fc1670 */
[-C--:B------:R-:W-:Y:S01]  /*5e00*/  FMUL R109, R109, R14.reuse ;  /* 0x0000000e6d6d7220 */ /* 0x080fe20000400000 */
[----:B------:R-:W-:Y:S01]  /*5e10*/  F2FP.SATFINITE.E4M3.F32.PACK_AB_MERGE_C R115, RZ, R115, RZ ;  /* 0x00000073ff73723e */ /* 0x000fe200048070ff */
[----:B------:R-:W-:Y:S01]  /*5e20*/  @!P4 STG.E.U8 desc[UR14][R18.64], R117 ;  /* 0x000000751200c986 */ /* 0x000fe2000c10110e */
[----:B------:R-:W-:Y:S01]  /*5e30*/  ISETP.LT.OR P4, PT, R6, 0x2, !P0 ;  /* 0x000000020600780c */ /* 0x000fe20004781670 */
[----:B------:R-:W-:Y:S01]  /*5e40*/  FMUL R108, R108, R14 ;  /* 0x0000000e6c6c7220 */ /* 0x000fe20000400000 */
[----:B------:R-:W-:Y:S01]  /*5e50*/  F2FP.SATFINITE.E4M3.F32.PACK_AB_MERGE_C R25, RZ, R114, RZ ;  /* 0x00000072ff19723e */ /* 0x000fe200048070ff */
[----:B------:R0:W-:Y:S01]  /*5e60*/  @!P5 STG.E.U8 desc[UR14][R18.64+0x1], R5 ;  /* 0x000001051200d986 */ /* 0x0001e2000c10110e */
[C---:B------:R-:W-:Y:S01]  /*5e70*/  ISETP.LT.OR P5, PT, R6.reuse, 0x9, !P1 ;  /* 0x000000090600780c */ /* 0x040fe20004fa1670 */
[-C--:B------:R-:W-:Y:S01]  /*5e80*/  FMUL R107, R107, R14.reuse ;  /* 0x0000000e6b6b7220 */ /* 0x080fe20000400000 */
[----:B------:R-:W-:Y:S01]  /*5e90*/  F2FP.SATFINITE.E4M3.F32.PACK_AB_MERGE_C R113, RZ, R113, RZ ;  /* 0x00000071ff71723e */ /* 0x000fe200048070ff */
[----:B------:R-:W-:Y:S01]  /*5ea0*/  @!P3 STG.E.U8 desc[UR14][R16.64], R115 ;  /* 0x000000731000b986 */ /* 0x000fe2000c10110e */
[----:B------:R-:W-:Y:S01]  /*5eb0*/  ISETP.LT.OR P3, PT, R6, 0x9, !P0 ;  /* 0x000000090600780c */ /* 0x000fe20004761670 */
[-C--:B------:R-:W-:Y:S01]  /*5ec0*/  FMUL R106, R106, R14.reuse ;  /* 0x0000000e6a6a7220 */ /* 0x080fe20000400000 */
[----:B------:R-:W-:Y:S01]  /*5ed0*/  F2FP.SATFINITE.E4M3.F32.PACK_AB_MERGE_C R111, RZ, R111, RZ ;  /* 0x0000006fff6f723e */ /* 0x000fe200048070ff */
[-C--:B------:R-:W-:Y:S01]  /*5ee0*/  FMUL R105, R105, R14.reuse ;  /* 0x0000000e69697220 */ /* 0x080fe20000400000 */
[----:B------:R-:W-:Y:S01]  /*5ef0*/  F2FP.SATFINITE.E4M3.F32.PACK_AB_MERGE_C R109, RZ, R109, RZ ;  /* 0x0000006dff6d723e */ /* 0x000fe200048070ff */
[----:B------:R1:W-:Y:S01]  /*5f00*/  @!P4 STG.E.U8 desc[UR14][R16.64+0x1], R25 ;  /* 0x000001191000c986 */ /* 0x0003e2000c10110e */
[----:B------:R-:W-:Y:S01]  /*5f10*/  ISETP.LT.OR P4, PT, R6, 0xa, !P0 ;  /* 0x0000000a0600780c */ /* 0x000fe20004781670 */
[----:B------:R-:W-:Y:S01]  /*5f20*/  FMUL R104, R104, R14 ;  /* 0x0000000e68687220 */ /* 0x000fe20000400000 */
[----:B0-----:R-:W-:Y:S01]  /*5f30*/  F2FP.SATFINITE.E4M3.F32.PACK_AB_MERGE_C R5, RZ, R112, RZ ;  /* 0x00000070ff05723e */ /* 0x001fe200048070ff */
[----:B------:R-:W-:Y:S01]  /*5f40*/  @!P5 STG.E.U8 desc[UR14][R18.64+0x8], R113 ;  /* 0x000008711200d986 */ /* 0x000fe2000c10110e */
[C---:B------:R-:W-:Y:S01]  /*5f50*/  ISETP.LT.OR P5, PT, R6.reuse, 0x11, !P1 ;  /* 0x000000110600780c */ /* 0x040fe20004fa1670 */
[-C--:B------:R-:W-:Y:S01]  /*5f60*/  FMUL R103, R103, R14.reuse ;  /* 0x0000000e67677220 */ /* 0x080fe20000400000 */
[----:B------:R-:W-:Y:S01]  /*5f70*/  F2FP.SATFINITE.E4M3.F32.PACK_AB_MERGE_C R107, RZ, R107, RZ ;  /* 0x0000006bff6b723e */ /* 0x000fe200048070ff */
[----:B------:R0:W-:Y:S01]  /*5f80*/  @!P6 STG.E.U8 desc[UR14][R18.64+0x9], R5 ;  /* 0x000009051200e986 */ /* 0x0001e2000c10110e */
[----:B------:R-:W-:Y:S01]  /*5f90*/  ISETP.LT.OR P6, PT, R6, 0x12, !P1 ;  /* 0x000000120600780c */ /* 0x000fe20004fc1670 */
[----:B------:R-:W-:Y:S01]  /*5fa0*/  FMUL R102, R102, R14 ;  /* 0x0000000e66667220 */ /* 0x000fe20000400000 */
[----:B------:R-:W-:Y:S01]  /*5fb0*/  F2FP.SATFINITE.E4M3.F32.PACK_AB_MERGE_C R105, RZ, R105, RZ ;  /* 0x00000069ff69723e */ /* 0x000fe200048070ff */
[----:B------:R-:W-:Y:S01]  /*5fc0*/  @!P3 STG.E.U8 desc[UR14][R16.64+0x8], R111 ;  /* 0x0000086f1000b986 */ /* 0x000fe2000c10110e */
[----:B-1----:R-:W-:Y:S01]  /*5fd0*/  F2FP.SATFINITE.E4M3.F32.PACK_AB_MERGE_C R25, RZ, R110, RZ ;  /* 0x0000006eff19723e */ /* 0x002fe200048070ff */
[-C--:B------:R-:W-:Y:S01]  /*5fe0*/  FMUL R101, R101, R14.reuse ;  /* 0x0000000e65657220 */ /* 0x080fe20000400000 */
[----:B------:R-:W-:Y:S01]  /*5ff0*/  ISETP.LT.OR P3, PT, R6, 0x11, !P0 ;  /* 0x000000110600780c */ /* 0x000fe20004761670 */
[-C--:B------:R-:W-:Y:S01]  /*6000*/  FMUL R100, R100, R14.reuse ;  /* 0x0000000e64647220 */ /* 0x080fe20000400000 */
[----:B------:R-:W-:Y:S01]  /*6010*/  F2FP.SATFINITE.E4M3.F32.PACK_AB_MERGE_C R103, RZ, R103, RZ ;  /* 0x00000067ff67723e */ /* 0x000fe200048070ff */
[----:B------:R1:W-:Y:S01]  /*6020*/  @!P4 STG.E.U8 desc[UR14][R16.64+0x9], R25 ;  /* 0x000009191000c986 */ /* 0x0003e2000c10110e */
[C---:B------:R-:W-:Y:S01]  /*6030*/  ISETP.LT.OR P4, PT, R6.reuse, 0x12, !P0 ;  /* 0x000000120600780c */ /* 0x040fe20004781670 */
[----:B------:R-:W-:Y:S01]  /*6040*/  FMUL R99, R99, R14 ;  /* 0x0000000e63637220 */ /* 0x000fe20000400000 */
[----:B0-----:R-:W-:Y:S01]  /*6050*/  F2FP.SATFINITE.E4M3.F32.PACK_AB_MERGE_C R5, RZ, R108, RZ ;  /* 0x0000006cff05723e */ /* 0x001fe200048070ff */
[----:B------:R-:W-:Y:S01]  /*6060*/  @!P5 STG.E.U8 desc[UR14][R18.64+0x10], R109 ;  /* 0x0000106d1200d986 */ /* 0x000fe2000c10110e */
[----:B------:R-:W-:Y:S01]  /*6070*/  ISETP.LT.OR P5, PT, R6, 0x19, !P1 ;  /* 0x000000190600780c */ /* 0x000fe20004fa1670 */
[-C--:B------:R-:W-:Y:S01]  /*6080*/  FMUL R98, R98, R14.reuse ;  /* 0x0000000e62627220 */ /* 0x080fe20000400000 */
[----:B------:R-:W-:Y:S01]  /*6090*/  F2FP.SATFINITE.E4M3.F32.PACK_AB_MERGE_C R101, RZ, R101, RZ ;  /* 0x00000065ff65723e */ /* 0x000fe200048070ff */
[----:B------:R0:W-:Y:S01]  /*60a0*/  @!P6 STG.E.U8 desc[UR14][R18.64+0x11], R5 ;  /* 0x000011051200e986 */ /* 0x0001e2000c10110e */
[----:B------:R-:W-:Y:S01]  /*60b0*/  ISETP.LT.OR P6, PT, R6, 0x1a, !P1 ;  /* 0x0000001a0600780c */ /* 0x000fe20004fc1670 */
[-C--:B------:R-:W-:Y:S01]  /*60c0*/  FMUL R97, R97, R14.reuse ;  /* 0x0000000e61617220 */ /* 0x080fe20000400000 */
[----:B------:R-:W-:Y:S01]  /*60d0*/  FMUL R96, R96, R14 ;  /* 0x0000000e60607220 */ /* 0x000fe20000400000 */
[----:B-1----:R-:W-:Y:S01]  /*60e0*/  F2FP.SATFINITE.E4M3.F32.PACK_AB_MERGE_C R25, RZ, R106, RZ ;  /* 0x0000006aff19723e */ /* 0x002fe200048070ff */
[----:B------:R-:W-:Y:S01]  /*60f0*/  @!P3 STG.E.U8 desc[UR14][R16.64+0x10], R107 ;  /* 0x0000106b1000b986 */ /* 0x000fe2000c10110e */
[C---:B------:R-:W-:Y:S01]  /*6100*/  ISETP.LT.OR P3, PT, R6.reuse, 0x19, !P0 ;  /* 0x000000190600780c */ /* 0x040fe20004761670 */
        /* <DEDUP_REMOVED lines=37> */
[-C--:B------:R-:W-:Y:S01]  /*6360*/  FMUL R84, R84, R14.reuse ;  /* 0x0000000e54547220 */ /* 0x080fe20000400000 */
        /* <DEDUP_REMOVED lines=43> */
[-C--:B------:R-:W-:Y:S01]  /*6620*/  FMUL R23, R23, R14.reuse ;  /* 0x0000000e17177220 */ /* 0x080fe20000400000 */
[----:B------:R0:W-:Y:S01]  /*6630*/  @!P6 STG.E.U8 desc[UR14][R18.64+0x39], R5 ;  /* 0x000039051200e986 */ /* 0x0001e2000c10110e */
[----:B------:R-:W-:Y:S01]  /*6640*/  ISETP.LT.OR P6, PT, R6, 0x42, !P1 ;  /* 0x000000420600780c */ /* 0x000fe20004fc1670 */
[----:B------:R-:W-:Y:S01]  /*6650*/  FMUL R22, R22, R14 ;  /* 0x0000000e16167220 */ /* 0x000fe20000400000 */
[----:B------:R-:W-:Y:S01]  /*6660*/  F2FP.SATFINITE.E4M3.F32.PACK_AB_MERGE_C R75, RZ, R75, RZ ;  /* 0x0000004bff4b723e */ /* 0x000fe200048070ff */
[----:B------:R-:W-:Y:S01]  /*6670*/  @!P3 STG.E.U8 desc[UR14][R16.64+0x38], R87 ;  /* 0x000038571000b986 */ /* 0x000fe2000c10110e */
[----:B-1----:R-:W-:-:S02]  /*6680*/  F2FP.SATFINITE.E4M3.F32.PACK_AB_MERGE_C R25, RZ, R86, RZ ;  /* 0x00000056ff19723e */ /* 0x002fc400048070ff */
[C---:B------:R-:W-:Y:S02]  /*6690*/  ISETP.LT.OR P3, PT, R6.reuse, 0x41, !P0 ;  /* 0x000000410600780c */ /* 0x040fe40004761670 */
[----:B------:R-:W-:Y:S01]  /*66a0*/  F2FP.SATFINITE.E4M3.F32.PACK_AB_MERGE_C R73, RZ, R73, RZ ;  /* 0x00000049ff49723e */ /* 0x000fe200048070ff */
[----:B------:R1:W-:Y:S01]  /*66b0*/  @!P4 STG.E.U8 desc[UR14][R16.64+0x39], R25 ;  /* 0x000039191000c986 */ /* 0x0003e2000c10110e */
[C---:B------:R-:W-:Y:S02]  /*66c0*/  ISETP.LT.OR P4, PT, R6.reuse, 0x42, !P0 ;  /* 0x000000420600780c */ /* 0x040fe40004781670 */
[----:B0-----:R-:W-:Y:S01]  /*66d0*/  F2FP.SATFINITE.E4M3.F32.PACK_AB_MERGE_C R5, RZ, R84, RZ ;  /* 0x00000054ff05723e */ /* 0x001fe200048070ff */
[----:B------:R-:W-:Y:S01]  /*66e0*/  @!P5 STG.E.U8 desc[UR14][R18.64+0x40], R85 ;  /* 0x000040551200d986 */ /* 0x000fe2000c10110e */
[C---:B------:R-:W-:Y:S02]  /*66f0*/  ISETP.LT.OR P5, PT, R6.reuse, 0x49, !P1 ;  /* 0x000000490600780c */ /* 0x040fe40004fa1670 */
[----:B------:R-:W-:Y:S01]  /*6700*/  F2FP.SATFINITE.E4M3.F32.PACK_AB_MERGE_C R23, RZ, R23, RZ ;  /* 0x00000017ff17723e */ /* 0x000fe200048070ff */
[----:B------:R0:W-:Y:S01]  /*6710*/  @!P6 STG.E.U8 desc[UR14][R18.64+0x41], R5 ;  /* 0x000041051200e986 */ /* 0x0001e2000c10110e */
[----:B------:R-:W-:-:S02]  /*6720*/  ISETP.LT.OR P6, PT, R6, 0x4a, !P1 ;  /* 0x0000004a0600780c */ /* 0x000fc40004fc1670 */
[----:B------:R-:W-:Y:S01]  /*6730*/  F2FP.SATFINITE.E4M3.F32.PACK_AB_MERGE_C R27, RZ, R22, RZ ;  /* 0x00000016ff1b723e */ /* 0x000fe200048070ff */
[----:B------:R-:W-:Y:S01]  /*6740*/  @!P3 STG.E.U8 desc[UR14][R16.64+0x40], R83 ;  /* 0x000040531000b986 */ /* 0x000fe2000c10110e */
[----:B-1----:R-:W-:Y:S02]  /*6750*/  F2FP.SATFINITE.E4M3.F32.PACK_AB_MERGE_C R25, RZ, R82, RZ ;  /* 0x00000052ff19723e */ /* 0x002fe400048070ff */
[----:B------:R-:W-:-:S03]  /*6760*/  ISETP.LT.OR P3, PT, R6, 0x49, !P0 ;  /* 0x000000490600780c */ /* 0x000fc60004761670 */
[----:B------:R1:W-:Y:S01]  /*6770*/  @!P4 STG.E.U8 desc[UR14][R16.64+0x41], R25 ;  /* 0x000041191000c986 */ /* 0x0003e2000c10110e */
[C---:B------:R-:W-:Y:S02]  /*6780*/  ISETP.LT.OR P4, PT, R6.reuse, 0x4a, !P0 ;  /* 0x0000004a0600780c */ /* 0x040fe40004781670 */
[----:B0-----:R-:W-:Y:S01]  /*6790*/  F2FP.SATFINITE.E4M3.F32.PACK_AB_MERGE_C R5, RZ, R80, RZ ;  /* 0x00000050ff05723e */ /* 0x001fe200048070ff */
[----:B------:R-:W-:Y:S01]  /*67a0*/  @!P5 STG.E.U8 desc[UR14][R18.64+0x48], R81 ;  /* 0x000048511200d986 */ /* 0x000fe2000c10110e */
[----:B------:R-:W-:-:S03]  /*67b0*/  ISETP.LT.OR P5, PT, R6, 0x51, !P1 ;  /* 0x000000510600780c */ /* 0x000fc60004fa1670 */
[----:B------:R0:W-:Y:S01]  /*67c0*/  @!P6 STG.E.U8 desc[UR14][R18.64+0x49], R5 ;  /* 0x000049051200e986 */ /* 0x0001e2000c10110e */
[C---:B------:R-:W-:Y:S02]  /*67d0*/  ISETP.LT.OR P6, PT, R6.reuse, 0x52, !P1 ;  /* 0x000000520600780c */ /* 0x040fe40004fc1670 */
[----:B-1----:R-:W-:Y:S01]  /*67e0*/  F2FP.SATFINITE.E4M3.F32.PACK_AB_MERGE_C R25, RZ, R78, RZ ;  /* 0x0000004eff19723e */ /* 0x002fe200048070ff */
[----:B------:R-:W-:Y:S01]  /*67f0*/  @!P3 STG.E.U8 desc[UR14][R16.64+0x48], R79 ;  /* 0x0000484f1000b986 */ /* 0x000fe2000c10110e */
[----:B------:R-:W-:-:S03]  /*6800*/  ISETP.LT.OR P3, PT, R6, 0x51, !P0 ;  /* 0x000000510600780c */ /* 0x000fc60004761670 */
[----:B------:R1:W-:Y:S01]  /*6810*/  @!P4 STG.E.U8 desc[UR14][R16.64+0x49], R25 ;  /* 0x000049191000c986 */ /* 0x0003e2000c10110e */
[C---:B------:R-:W-:Y:S02]  /*6820*/  ISETP.LT.OR P4, PT, R6.reuse, 0x59, !P1 ;  /* 0x000000590600780c */ /* 0x040fe40004f81670 */
[----:B0-----:R-:W-:Y:S01]  /*6830*/  F2FP.SATFINITE.E4M3.F32.PACK_AB_MERGE_C R5, RZ, R76, RZ ;  /* 0x0000004cff05723e */ /* 0x001fe200048070ff */
[----:B------:R-:W-:Y:S01]  /*6840*/  @!P5 STG.E.U8 desc[UR14][R18.64+0x50], R77 ;  /* 0x0000504d1200d986 */ /* 0x000fe2000c10110e */
[C---:B------:R-:W-:Y:S02]  /*6850*/  ISETP.LT.OR P5, PT, R6.reuse, 0x52, !P0 ;  /* 0x000000520600780c */ /* 0x040fe400047a1670 */
[C---:B------:R-:W-:Y:S01]  /*6860*/  ISETP.LT.OR P1, PT, R6.reuse, 0x5a, !P1 ;  /* 0x0000005a0600780c */ /* 0x040fe20004f21670 */
[----:B------:R0:W-:Y:S01]  /*6870*/  @!P6 STG.E.U8 desc[UR14][R18.64+0x51], R5 ;  /* 0x000051051200e986 */ /* 0x0001e2000c10110e */
[C---:B------:R-:W-:Y:S02]  /*6880*/  ISETP.LT.OR P6, PT, R6.reuse, 0x59, !P0 ;  /* 0x000000590600780c */ /* 0x040fe400047c1670 */
[----:B------:R-:W-:Y:S01]  /*6890*/  ISETP.LT.OR P0, PT, R6, 0x5a, !P0 ;  /* 0x0000005a0600780c */ /* 0x000fe20004701670 */
[----:B------:R2:W-:Y:S01]  /*68a0*/  @!P3 STG.E.U8 desc[UR14][R16.64+0x50], R75 ;  /* 0x0000504b1000b986 */ /* 0x0005e2000c10110e */
[----:B-1----:R-:W-:-:S02]  /*68b0*/  F2FP.SATFINITE.E4M3.F32.PACK_AB_MERGE_C R25, RZ, R72, RZ ;  /* 0x00000048ff19723e */ /* 0x002fc400048070ff */
[----:B0-----:R-:W-:-:S05]  /*68c0*/  F2FP.SATFINITE.E4M3.F32.PACK_AB_MERGE_C R5, RZ, R74, RZ ;  /* 0x0000004aff05723e */ /* 0x001fca00048070ff */
[----:B------:R2:W-:Y:S04]  /*68d0*/  @!P5 STG.E.U8 desc[UR14][R16.64+0x51], R5 ;  /* 0x000051051000d986 */ /* 0x0005e8000c10110e */
[----:B------:R2:W-:Y:S04]  /*68e0*/  @!P4 STG.E.U8 desc[UR14][R18.64+0x58], R73 ;  /* 0x000058491200c986 */ /* 0x0005e8000c10110e */
[----:B------:R2:W-:Y:S04]  /*68f0*/  @!P1 STG.E.U8 desc[UR14][R18.64+0x59], R25 ;  /* 0x0000591912009986 */ /* 0x0005e8000c10110e */
[----:B------:R2:W-:Y:S04]  /*6900*/  @!P6 STG.E.U8 desc[UR14][R16.64+0x58], R23 ;  /* 0x000058171000e986 */ /* 0x0005e8000c10110e */
[----:B------:R2:W-:Y:S02]  /*6910*/  @!P0 STG.E.U8 desc[UR14][R16.64+0x59], R27 ;  /* 0x0000591b10008986 */ /* 0x0005e4000c10110e */
.L_x_137:
[----:B------:R-:W-:Y:S05]  /*6920*/  BSYNC B0 ;  /* 0x0000000000007941 */ /* 0x000fea0003800000 */
.L_x_39:
[C---:B------:R-:W-:Y:S01]  /*6930*/  LEA R2, P0, R8.reuse, R2, 0x1 ;  /* 0x0000000208027211 */ /* 0x040fe200078008ff */
[----:B------:R-:W-:Y:S01]  /*6940*/  ULDC.64 UR6, c[0x0][0x650] ;  /* 0x0001940000067ab9 */ /* 0x000fe20000000a00 */
[----:B-----5:R-:W-:Y:S01]  /*6950*/  IMAD.U32 R4, RZ, RZ, UR12 ;  /* 0x0000000cff047e24 */ /* 0x020fe2000f8e00ff */
[----:B0-2---:R-:W-:Y:S01]  /*6960*/  PRMT R16, RZ, 0x7610, R16 ;  /* 0x00007610ff107816 */ /* 0x005fe20000000010 */
[----:B------:R-:W-:Y:S01]  /*6970*/  IMAD.MOV.U32 R6, RZ, RZ, -0x1 ;  /* 0xffffffffff067424 */ /* 0x000fe200078e00ff */
[----:B------:R-:W-:Y:S01]  /*6980*/  LEA.HI.X R3, R8, R3, R0, 0x1, P0 ;  /* 0x0000000308037211 */ /* 0x000fe200000f0c00 */
[----:B------:R0:W-:Y:S01]  /*6990*/  SYNCS.ARRIVE.TRANS64.A1T0 RZ, [R4+UR21], RZ ;  /* 0x000000ff04ff79a7 */ /* 0x0001e20008100015 */
[----:B------:R-:W-:Y:S01]  /*69a0*/  ISETP.GE.U32.AND P0, PT, R2, UR6, PT ;  /* 0x0000000602007c0c */ /* 0x000fe2000bf06070 */
[----:B------:R-:W-:-:S03]  /*69b0*/  IMAD.MOV.U32 R5, RZ, RZ, -0x1 ;  /* 0xffffffffff057424 */ /* 0x000fc600078e00ff */
[----:B------:R-:W-:Y:S01]  /*69c0*/  ISETP.GE.U32.AND.EX P0, PT, R3, UR7, PT, P0 ;  /* 0x0000000703007c0c */ /* 0x000fe2000bf06100 */
[----:B0-----:R-:W-:-:S12]  /*69d0*/  IMAD.MOV.U32 R4, RZ, RZ, -0x1 ;  /* 0xffffffffff047424 */ /* 0x001fd800078e00ff */
[----:B------:R-:W-:Y:S05]  /*69e0*/  @P0 BRA `(.L_x_138) ;  /* 0x0000000400600947 */ /* 0x000fea0003800000 */
[----:B------:R-:W0:Y:S01]  /*69f0*/  S2R R28, SR_CTAID.X ;  /* 0x00000000001c7919 */ /* 0x000e220000002500 */
[----:B------:R-:W2:Y:S01]  /*6a00*/  LDC.64 R22, c[0x0][0x628] ;  /* 0x00018a00ff167b82 */ /* 0x000ea20000000a00 */
[----:B------:R-:W-:Y:S01]  /*6a10*/  ULDC UR6, c[0x0][0x150] ;  /* 0x0000540000067ab9 */ /* 0x000fe20000000800 */
[----:B-1----:R-:W-:Y:S01]  /*6a20*/  IMAD.MOV.U32 R18, RZ, RZ, R2 ;  /* 0x000000ffff127224 */ /* 0x002fe200078e0002 */
[----:B------:R-:W1:Y:S01]  /*6a30*/  S2R R30, SR_CTAID.Y ;  /* 0x00000000001e7919 */ /* 0x000e620000002600 */
[----:B------:R-:W-:-:S04]  /*6a40*/  IMAD.MOV.U32 R19, RZ, RZ, R3 ;  /* 0x000000ffff137224 */ /* 0x000fc800078e0003 */
[----:B------:R-:W1:Y:S08]  /*6a50*/  LDC R31, c[0x0][0x144] ;  /* 0x00005100ff1f7b82 */ /* 0x000e700000000800 */
[----:B------:R-:W1:Y:S08]  /*6a60*/  LDC R6, c[0x0][0x630] ;  /* 0x00018c00ff067b82 */ /* 0x000e700000000800 */
[----:B------:R-:W1:Y:S01]  /*6a70*/  LDC.64 R26, c[0x0][0x620] ;  /* 0x00018800ff1a7b82 */ /* 0x000e620000000a00 */
[----:B--2---:R-:W-:-:S04]  /*6a80*/  ISETP.NE.U32.AND P0, PT, R22, RZ, PT ;  /* 0x000000ff1600720c */ /* 0x004fc80003f05070 */
[----:B------:R-:W-:Y:S02]  /*6a90*/  ISETP.NE.AND.EX P0, PT, R23, RZ, PT, P0 ;  /* 0x000000ff1700720c */ /* 0x000fe40003f05300 */
[----:B0-----:R-:W-:-:S05]  /*6aa0*/  I2FP.F32.U32 R4, R28 ;  /* 0x0000001c00047245 */ /* 0x001fca0000201000 */
[----:B------:R-:W-:-:S04]  /*6ab0*/  FMUL R4, R4, UR6 ;  /* 0x0000000604047c20 */ /* 0x000fc80008400000 */
[----:B------:R0:W2:Y:S02]  /*6ac0*/  F2I.U32.TRUNC.NTZ R29, R4 ;  /* 0x00000004001d7305 */ /* 0x0000a4000020f000 */
[----:B------:R-:W-:Y:S05]  /*6ad0*/  @!P0 BRA `(.L_x_139) ;  /* 0x0000000000288947 */ /* 0x000fea0003800000 */
[----:B------:R-:W5:Y:S02]  /*6ae0*/  LDC R5, c[0x0][0x634] ;  /* 0x00018d00ff057b82 */ /* 0x000f640000000800 */
[----:B-----5:R-:W-:-:S05]  /*6af0*/  IADD3 R19, P0, R2, R5, RZ ;  /* 0x0000000502137210 */ /* 0x020fca0007f1e0ff */
[----:B---34-:R-:W-:-:S04]  /*6b00*/  IMAD.X R25, RZ, RZ, R3, P0 ;  /* 0x000000ffff197224 */ /* 0x018fc800000e0603 */
[----:B0-----:R-:W-:-:S04]  /*6b10*/  IMAD.WIDE.U32 R4, R25, R22, RZ ;  /* 0x0000001619047225 */ /* 0x001fc800078e00ff */
[----:B------:R-:W-:-:S04]  /*6b20*/  IMAD.WIDE.U32 R16, P0, R19, R23, R4 ;  /* 0x0000001713107225 */ /* 0x000fc80007800004 */
[----:B------:R-:W-:-:S04]  /*6b30*/  IMAD.WIDE.U32 R4, R19, R22, RZ ;  /* 0x0000001613047225 */ /* 0x000fc800078e00ff */
[----:B------:R-:W-:Y:S01]  /*6b40*/  IMAD.X R19, RZ, RZ, RZ, P0 ;  /* 0x000000ffff137224 */ /* 0x000fe200000e06ff */
[----:B------:R-:W-:Y:S01]  /*6b50*/  IADD3 RZ, P0, R5, R16, RZ ;  /* 0x0000001005ff7210 */ /* 0x000fe20007f1e0ff */
[----:B------:R-:W-:-:S04]  /*6b60*/  IMAD.MOV.U32 R18, RZ, RZ, R17 ;  /* 0x000000ffff127224 */ /* 0x000fc800078e0011 */
[----:B------:R-:W-:-:S08]  /*6b70*/  IMAD.WIDE.U32.X R18, R25, R23, R18, P0 ;  /* 0x0000001719127225 */ /* 0x000fd000000e0412 */
.L_x_139:
[-CC-:B-1-34-:R-:W-:Y:S01]  /*6b80*/  SHF.R.U64 R24, R18, R6.reuse, R19.reuse ;  /* 0x0000000612187219 */ /* 0x19afe20000001213 */
[----:B------:R-:W1:Y:S01]  /*6b90*/  LDC.64 R34, c[0x0][0x640] ;  /* 0x00019000ff227b82 */ /* 0x000e620000000a00 */
[----:B0-----:R-:W-:Y:S01]  /*6ba0*/  SHF.R.U32.HI R4, RZ, R6, R19 ;  /* 0x00000006ff047219 */ /* 0x001fe20000011613 */
[----:B--2---:R-:W-:Y:S01]  /*6bb0*/  IMAD.MOV R29, RZ, RZ, -R29 ;  /* 0x000000ffff1d7224 */ /* 0x004fe200078e0a1d */
[----:B------:R-:W-:Y:S01]  /*6bc0*/  IADD3 R17, P0, RZ, -R24, RZ ;  /* 0x80000018ff117210 */ /* 0x000fe20007f1e0ff */
[----:B------:R-:W-:Y:S01]  /*6bd0*/  ULDC UR6, c[0x0][0x154] ;  /* 0x0000550000067ab9 */ /* 0x000fe20000000800 */
[----:B------:R-:W-:Y:S02]  /*6be0*/  IMAD.MOV.U32 R19, RZ, RZ, 0x1 ;  /* 0x00000001ff137424 */ /* 0x000fe400078e00ff */
[----:B------:R-:W-:Y:S01]  /*6bf0*/  IMAD R29, R31, R29, R28 ;  /* 0x0000001d1f1d7224 */ /* 0x000fe200078e021c */
[----:B------:R-:W0:Y:S01]  /*6c00*/  LDC R16, c[0x0][0x618] ;  /* 0x00018600ff107b82 */ /* 0x000e220000000800 */
[----:B------:R-:W-:-:S04]  /*6c10*/  IMAD.X R5, RZ, RZ, ~R4, P0 ;  /* 0x000000ffff057224 */ /* 0x000fc800000e0e04 */
[-C--:B------:R-:W-:Y:S02]  /*6c20*/  IMAD R6, R5, R26.reuse, RZ ;  /* 0x0000001a05067224 */ /* 0x080fe400078e02ff */
[C---:B------:R-:W-:Y:S01]  /*6c30*/  IMAD.WIDE.U32 R4, R17.reuse, R26, R2 ;  /* 0x0000001a11047225 */ /* 0x040fe200078e0002 */
[----:B------:R-:W2:Y:S03]  /*6c40*/  LDC R18, c[0x0][0x608] ;  /* 0x00018200ff127b82 */ /* 0x000ea60000000800 */
[----:B------:R-:W-:Y:S01]  /*6c50*/  IMAD R17, R17, R27, R6 ;  /* 0x0000001b11117224 */ /* 0x000fe200078e0206 */
[----:B------:R-:W-:-:S03]  /*6c60*/  I2FP.F32.U32 R6, R30 ;  /* 0x0000001e00067245 */ /* 0x000fc60000201000 */
[----:B------:R-:W-:Y:S01]  /*6c70*/  IMAD.IADD R5, R5, 0x1, R17 ;  /* 0x0000000105057824 */ /* 0x000fe200078e0211 */
[----:B------:R-:W3:Y:S01]  /*6c80*/  LDC R32, c[0x0][0x658] ;  /* 0x00019600ff207b82 */ /* 0x000ee20000000800 */
[----:B-1----:R-:W-:Y:S01]  /*6c90*/  ISETP.NE.U32.AND P0, PT, R34, RZ, PT ;  /* 0x000000ff2200720c */ /* 0x002fe20003f05070 */
[----:B------:R-:W-:-:S03]  /*6ca0*/  IMAD.MOV.U32 R17, RZ, RZ, -0x1 ;  /* 0xffffffffff117424 */ /* 0x000fc600078e00ff */
[----:B------:R-:W-:-:S03]  /*6cb0*/  ISETP.NE.AND.EX P0, PT, R35, RZ, PT, P0 ;  /* 0x000000ff2300720c */ /* 0x000fc60003f05300 */
[----:B------:R-:W1:Y:S01]  /*6cc0*/  LDC R27, c[0x0][0x148] ;  /* 0x00005200ff1b7b82 */ /* 0x000e620000000800 */
[-CC-:B0-----:R-:W-:Y:S02]  /*6cd0*/  SHF.R.U64 R22, R4, R16.reuse, R5.reuse ;  /* 0x0000001004167219 */ /* 0x181fe40000001205 */
[----:B------:R-:W-:Y:S01]  /*6ce0*/  SHF.R.U32.HI R5, RZ, R16, R5 ;  /* 0x00000010ff057219 */ /* 0x000fe20000011605 */
[----:B------:R-:W-:-:S04]  /*6cf0*/  FMUL R16, R6, UR6 ;  /* 0x0000000606107c20 */ /* 0x000fc80008400000 */
[----:B------:R-:W0:Y:S01]  /*6d00*/  LDC R28, c[0x0][0x600] ;  /* 0x00018000ff1c7b82 */ /* 0x000e220000000800 */
[----:B------:R4:W0:Y:S01]  /*6d10*/  F2I.U32.TRUNC.NTZ R25, R16 ;  /* 0x0000001000197305 */ /* 0x000822000020f000 */
[-CC-:B--2---:R-:W-:Y:S02]  /*6d20*/  SHF.R.U64 R6, R22, R18.reuse, R5.reuse ;  /* 0x0000001216067219 */ /* 0x184fe40000001205 */
[----:B------:R-:W-:-:S04]  /*6d30*/  SHF.R.U32.HI R5, RZ, R18, R5 ;  /* 0x00000012ff057219 */ /* 0x000fc80000011605 */
[----:B------:R-:W2:Y:S01]  /*6d40*/  LDC R33, c[0x0][0x648] ;  /* 0x00019200ff217b82 */ /* 0x000ea20000000800 */
[-CC-:B---3--:R-:W-:Y:S02]  /*6d50*/  SHF.R.U64 R26, R6, R32.reuse, R5.reuse ;  /* 0x00000020061a7219 */ /* 0x188fe40000001205 */
[-C--:B------:R-:W-:Y:S02]  /*6d60*/  SHF.L.U32 R17, R17, R32.reuse, RZ ;  /* 0x0000002011117219 */ /* 0x080fe400000006ff */
[-C--:B------:R-:W-:Y:S01]  /*6d70*/  SHF.R.U32.HI R5, RZ, R32.reuse, R5 ;  /* 0x00000020ff057219 */ /* 0x080fe20000011605 */
[----:B------:R-:W-:Y:S01]  /*6d80*/  IMAD.MOV.U32 R4, RZ, RZ, R26 ;  /* 0x000000ffff047224 */ /* 0x000fe200078e001a */
[----:B------:R-:W-:Y:S01]  /*6d90*/  SHF.L.U32 R32, R19, R32, RZ ;  /* 0x0000002013207219 */ /* 0x000fe200000006ff */
[----:B------:R-:W3:Y:S01]  /*6da0*/  LDC R36, c[0x0][0x638] ;  /* 0x00018e00ff247b82 */ /* 0x000ee20000000800 */
[----:B------:R-:W-:-:S07]  /*6db0*/  LOP3.LUT R31, RZ, R17, RZ, 0x33, !PT ;  /* 0x00000011ff1f7212 */ /* 0x000fce00078e33ff */
[----:B------:R-:W0:Y:S01]  /*6dc0*/  LDC R37, c[0x0][0x610] ;  /* 0x00018400ff257b82 */ /* 0x000e220000000800 */
[----:B----4-:R-:W-:Y:S05]  /*6dd0*/  @!P0 BRA `(.L_x_140) ;  /* 0x0000000000288947 */ /* 0x010fea0003800000 */
[----:B------:R-:W4:Y:S02]  /*6de0*/  LDC R19, c[0x0][0x64c] ;  /* 0x00019300ff137b82 */ /* 0x000f240000000800 */
[----:B----4-:R-:W-:-:S05]  /*6df0*/  IADD3 R19, P0, R26, R19, RZ ;  /* 0x000000131a137210 */ /* 0x010fca0007f1e0ff */
        /* <DEDUP_REMOVED lines=8> */
.L_x_140:
[----:B--2---:R-:W-:Y:S01]  /*6e80*/  SHF.R.U64 R4, R4, R33, R5 ;  /* 0x0000002104047219 */ /* 0x004fe20000001205 */
[----:B0-----:R-:W-:Y:S01]  /*6e90*/  VIADD R19, R28, 0xffffffff ;  /* 0xffffffff1c137836 */ /* 0x001fe20000000000 */
[----:B------:R-:W-:Y:S01]  /*6ea0*/  LOP3.LUT R17, R6, R31, RZ, 0xc0, !PT ;  /* 0x0000001f06117212 */ /* 0x000fe200078ec0ff */
[----:B------:R-:W-:Y:S02]  /*6eb0*/  IMAD.MOV R25, RZ, RZ, -R25 ;  /* 0x000000ffff197224 */ /* 0x000fe400078e0a19 */
[----:B------:R-:W-:Y:S02]  /*6ec0*/  IMAD.MOV R5, RZ, RZ, -R4 ;  /* 0x000000ffff057224 */ /* 0x000fe400078e0a04 */
[----:B------:R-:W-:Y:S01]  /*6ed0*/  IMAD R6, R32, R4, R17 ;  /* 0x0000000420067224 */ /* 0x000fe200078e0211 */
[----:B------:R-:W-:Y:S01]  /*6ee0*/  LOP3.LUT R17, R22, R19, RZ, 0xc0, !PT ;  /* 0x0000001316117212 */ /* 0x000fe200078ec0ff */
[----:B-1----:R-:W-:Y:S02]  /*6ef0*/  @P2 IMAD R29, R27, R25, R30 ;  /* 0x000000191b1d2224 */ /* 0x002fe400078e021e */
[----:B---3--:R-:W-:-:S02]  /*6f00*/  IMAD R4, R5, R36, R26 ;  /* 0x0000002405047224 */ /* 0x008fc400078e021a */
[----:B------:R-:W-:Y:S02]  /*6f10*/  IMAD R6, R6, R37, R29 ;  /* 0x0000002506067224 */ /* 0x000fe400078e021d */
[----:B------:R-:W-:Y:S02]  /*6f20*/  IMAD R17, R4, R28, R17 ;  /* 0x0000001c04117224 */ /* 0x000fe400078e0211 */
[----:B------:R-:W-:Y:S02]  /*6f30*/  IMAD.MOV.U32 R16, RZ, RZ, 0x1 ;  /* 0x00000001ff107424 */ /* 0x000fe400078e00ff */
[----:B------:R-:W-:Y:S01]  /*6f40*/  IMAD.MOV.U32 R4, RZ, RZ, R24 ;  /* 0x000000ffff047224 */ /* 0x000fe200078e0018 */
[----:B------:R-:W-:Y:S02]  /*6f50*/  SEL R5, R17, R6, !P2 ;  /* 0x0000000611057207 */ /* 0x000fe40005000000 */
[----:B------:R-:W-:-:S07]  /*6f60*/  SEL R6, R6, R17, !P2 ;  /* 0x0000001106067207 */ /* 0x000fce0005000000 */
.L_x_138:
[----:B------:R-:W-:Y:S02]  /*6f70*/  LOP3.LUT P0, RZ, R16, 0xff, RZ, 0xc0, !PT ;  /* 0x000000ff10ff7812 */ /* 0x000fe4000780c0ff */
[----:B------:R-:W-:-:S11]  /*6f80*/  LOP3.LUT R119, R119, 0x1, RZ, 0x3c, !PT ;  /* 0x0000000177777812 */ /* 0x000fd600078e3cff */
[----:B------:R-:W-:Y:S05]  /*6f90*/  @P0 BRA `(.L_x_141) ;  /* 0xffffffa400a80947 */ /* 0x000fea000383ffff */
[----:B------:R-:W-:Y:S05]  /*6fa0*/  EXIT ;  /* 0x000000000000794d */ /* 0x000fea0003800000 */
.L_x_17:
[----:B------:R-:W-:-:S08]  /*6fb0*/  ISETP.NE.AND P0, PT, R18, RZ, PT ;  /* 0x000000ff1200720c */ /* 0x000fd00003f05270 */
[----:B--23-5:R-:W0:-:S00]  /*6fc0*/  USETMAXREG.DEALLOC.CTAPOOL 0x28 ;  /* 0x00000028000079c8 */ /* 0x02ce0000080e0500 */
[----:B------:R-:W-:Y:S05]  /*6fd0*/  @P0 EXIT ;  /* 0x000000000000094d */ /* 0x000fea0003800000 */
[----:B0-----:R-:W-:Y:S01]  /*6fe0*/  LOP3.LUT P0, RZ, R20, 0xff, RZ, 0xc0, !PT ;  /* 0x000000ff14ff7812 */ /* 0x001fe2000780c0ff */
[----:B------:R-:W-:Y:S02]  /*6ff0*/  IMAD.MOV.U32 R12, RZ, RZ, 0x1 ;  /* 0x00000001ff0c7424 */ /* 0x000fe400078e00ff */
[----:B------:R-:W-:-:S10]  /*7000*/  IMAD.MOV.U32 R13, RZ, RZ, RZ ;  /* 0x000000ffff0d7224 */ /* 0x000fd400078e00ff */
[----:B------:R-:W-:Y:S05]  /*7010*/  @!P0 BRA `(.L_x_142) ;  /* 0x0000000c004c8947 */ /* 0x000fea0003800000 */
[----:B------:R-:W0:Y:S01]  /*7020*/  S2R R16, SR_CgaCtaId ;  /* 0x0000000000107919 */ /* 0x000e220000008800 */
[----:B------:R-:W-:Y:S01]  /*7030*/  LOP3.LUT P0, RZ, R11, 0x1f, RZ, 0xc0, !PT ;  /* 0x0000001f0bff7812 */ /* 0x000fe2000780c0ff */
[----:B------:R-:W-:Y:S01]  /*7040*/  ULDC UR5, c[0x0][0x658] ;  /* 0x0001960000057ab9 */ /* 0x000fe20000000800 */
[----:B------:R-:W-:Y:S01]  /*7050*/  UMOV UR6, 0xffffffff ;  /* 0xffffffff00067882 */ /* 0x000fe20000000000 */
[----:B------:R-:W-:Y:S01]  /*7060*/  BSSY B0, `(.L_x_142) ;  /* 0x00000ce000007945 */ /* 0x000fe20003800000 */
[----:B------:R-:W-:Y:S01]  /*7070*/  USHF.L.U32 UR6, UR6, UR5, URZ ;  /* 0x0000000506067299 */ /* 0x000fe2000800063f */
[C---:B------:R-:W-:Y:S01]  /*7080*/  ISETP.NE.AND P3, PT, R10.reuse, RZ, PT ;  /* 0x000000ff0a00720c */ /* 0x040fe20003f65270 */
[----:B------:R-:W-:Y:S01]  /*7090*/  IMAD.MOV.U32 R15, RZ, RZ, 0x1 ;  /* 0x00000001ff0f7424 */ /* 0x000fe200078e00ff */
[----:B------:R-:W-:Y:S01]  /*70a0*/  ISETP.NE.OR P0, PT, R10, RZ, !P0 ;  /* 0x000000ff0a00720c */ /* 0x000fe20004705670 */
[----:B------:R-:W-:Y:S01]  /*70b0*/  IMAD.MOV.U32 R12, RZ, RZ, 0x1 ;  /* 0x00000001ff0c7424 */ /* 0x000fe200078e00ff */
[----:B------:R-:W-:Y:S01]  /*70c0*/  LOP3.LUT R14, R7, 0x2, RZ, 0xfc, !PT ;  /* 0x00000002070e7812 */ /* 0x000fe200078efcff */
[----:B------:R-:W-:Y:S01]  /*70d0*/  IMAD.MOV.U32 R13, RZ, RZ, RZ ;  /* 0x000000ffff0d7224 */ /* 0x000fe200078e00ff */
[----:B------:R-:W-:Y:S01]  /*70e0*/  ULDC UR4, c[0x0][0x600] ;  /* 0x0001800000047ab9 */ /* 0x000fe20000000800 */
[----:B------:R-:W-:Y:S01]  /*70f0*/  UMOV UR7, 0x1 ;  /* 0x0000000100077882 */ /* 0x000fe20000000000 */
[----:B------:R-:W-:-:S02]  /*7100*/  UIADD3 UR29, UR13, 0x1, URZ ;  /* 0x000000010d1d7890 */ /* 0x000fc4000fffe03f */
[----:B------:R-:W-:Y:S02]  /*7110*/  UIADD3 UR4, UR4, -0x1, URZ ;  /* 0xffffffff04047890 */ /* 0x000fe4000fffe03f */
[----:B------:R-:W-:Y:S02]  /*7120*/  USHF.L.U32 UR5, UR7, UR5, URZ ;  /* 0x0000000507057299 */ /* 0x000fe4000800063f */
[----:B------:R-:W-:Y:S01]  /*7130*/  ULOP3.LUT UR21, URZ, UR6, URZ, 0x33, !UPT ;  /* 0x000000063f157292 */ /* 0x000fe2000f8e333f */
[----:B------:R-:W-:Y:S01]  /*7140*/  ULDC.64 UR22, c[0x0][0x198] ;  /* 0x0000660000167ab9 */ /* 0x000fe20000000a00 */
[----:B0-----:R-:W-:-:S10]  /*7150*/  LOP3.LUT R16, R16, 0x1, RZ, 0xc0, !PT ;  /* 0x0000000110107812 */ /* 0x001fd400078ec0ff */
.L_x_154:
[----:B------:R-:W-:-:S03]  /*7160*/  UMOV UR6, 0xffffffff ;  /* 0xffffffff00067882 */ /* 0x000fc60000000000 */
[----:B------:R-:W-:Y:S05]  /*7170*/  BRA.DIV UR6, `(.L_x_143) ;  /* 0x0000001206387947 */ /* 0x000fea000b800000 */
[----:B------:R-:W-:-:S13]  /*7180*/  ELECT P1, URZ, PT ;  /* 0x00000000003f782f */ /* 0x000fda0003820000 */
.L_x_168:
[----:B------:R-:W0:Y:S01]  /*7190*/  LDC R10, c[0x0][0x28c] ;  /* 0x0000a300ff0a7b82 */ /* 0x000e220000000800 */
[----:B------:R-:W-:Y:S01]  /*71a0*/  BSSY B1, `(.L_x_144) ;  /* 0x0000046000017945 */ /* 0x000fe20003800000 */
[----:B0-----:R-:W-:-:S13]  /*71b0*/  ISETP.LT.OR P1, PT, R10, 0x1, !P1 ;  /* 0x000000010a00780c */ /* 0x001fda0004f21670 */
[----:B------:R-:W-:Y:S05]  /*71c0*/  @P1 BRA `(.L_x_145) ;  /* 0x00000004000c1947 */ /* 0x000fea0003800000 */
[----:B------:R-:W-:Y:S02]  /*71d0*/  IMAD.SHL.U32 R17, R6, 0x40, RZ ;  /* 0x0000004006117824 */ /* 0x000fe400078e00ff */
[----:B------:R-:W-:Y:S02]  /*71e0*/  IMAD R6, R5, 0x2, R16 ;  /* 0x0000000205067824 */ /* 0x000fe400078e0210 */
[----:B------:R-:W-:Y:S02]  /*71f0*/  IMAD.MOV.U32 R21, RZ, RZ, RZ ;  /* 0x000000ffff157224 */ /* 0x000fe400078e00ff */
[----:B------:R-:W-:Y:S02]  /*7200*/  IMAD.U32 R22, RZ, RZ, UR29 ;  /* 0x0000001dff167e24 */ /* 0x000fe4000f8e00ff */
[----:B------:R-:W-:Y:S02]  /*7210*/  IMAD.MOV.U32 R5, RZ, RZ, R12 ;  /* 0x000000ffff057224 */ /* 0x000fe400078e000c */
[----:B------:R-:W-:-:S02]  /*7220*/  IMAD.MOV.U32 R11, RZ, RZ, R13 ;  /* 0x000000ffff0b7224 */ /* 0x000fc400078e000d */
[----:B------:R-:W-:-:S07]  /*7230*/  IMAD R18, R6, 0x30, RZ ;  /* 0x0000003006127824 */ /* 0x000fce00078e02ff */
.L_x_149:
[----:B------:R-:W0:Y:S01]  /*7240*/  S2R R19, SR_CgaCtaId ;  /* 0x0000000000137919 */ /* 0x000e220000008800 */
[----:B------:R-:W-:Y:S01]  /*7250*/  MOV R6, 0x400 ;  /* 0x0000040000067802 */ /* 0x000fe20000000f00 */
[----:B------:R-:W1:Y:S03]  /*7260*/  @!P3 LDC R10, c[0x0][0x500] ;  /* 0x00014000ff0abb82 */ /* 0x000e660000000800 */
[----:B0-----:R-:W-:Y:S02]  /*7270*/  LEA R20, R19, R6, 0x18 ;  /* 0x0000000613147211 */ /* 0x001fe400078ec0ff */
[----:B------:R-:W-:-:S03]  /*7280*/  SHF.L.U32 R6, R5, 0x1f, RZ ;  /* 0x0000001f05067819 */ /* 0x000fc600000006ff */
[----:B------:R-:W-:-:S04]  /*7290*/  IMAD R19, R11, 0x8, R20 ;  /* 0x000000080b137824 */ /* 0x000fc800078e0214 */
[----:B------:R-:W0:Y:S02]  /*72a0*/  SYNCS.PHASECHK.TRANS64.TRYWAIT P1, [R19+URZ+0x28], R6 ;  /* 0x00002806130075a7 */ /* 0x000e24000802017f */
[----:B01----:R-:W-:Y:S05]  /*72b0*/  @!P1 BRA `(.L_x_146) ;  /* 0x0000001000089947 */ /* 0x003fea0003800000 */
.L_x_169:
[----:B0-----:R-:W-:Y:S01]  /*72c0*/  PRMT R6, R14, 0x9910, RZ ;  /* 0x000099100e067816 */ /* 0x001fe200000000ff */
[----:B------:R0:W-:Y:S03]  /*72d0*/  @!P3 SYNCS.ARRIVE.TRANS64 RZ, [R19+URZ], R10 ;  /* 0x0000000a13ffb9a7 */ /* 0x0001e6000800003f */
[----:B------:R-:W-:-:S13]  /*72e0*/  ISETP.NE.AND P1, PT, R6, 0x2, PT ;  /* 0x000000020600780c */ /* 0x000fda0003f25270 */
[----:B0-----:R-:W-:Y:S05]  /*72f0*/  @P1 BRA `(.L_x_147) ;  /* 0x0000000000041947 */ /* 0x001fea0003800000 */
[----:B------:R-:W-:Y:S01]  /*7300*/  BPT.TRAP 0x1 ;  /* 0x000000040000795c */ /* 0x000fe20000300000 */
.L_x_147:
[----:B------:R-:W-:Y:S05]  /*7310*/  @P0 BRA `(.L_x_148) ;  /* 0x0000000000040947 */ /* 0x000fea0003800000 */
[----:B------:R-:W-:Y:S01]  /*7320*/  BPT.TRAP 0x1 ;  /* 0x000000040000795c */ /* 0x000fe20000300000 */
.L_x_148:
[----:B------:R-:W-:Y:S01]  /*7330*/  IMAD R6, R11, 0x4000, R20 ;  /* 0x000040000b067824 */ /* 0x000fe200078e0214 */
[----:B------:R-:W-:Y:S01]  /*7340*/  R2UR UR34, R21 ;  /* 0x00000000152272ca */ /* 0x000fe200000e0000 */
[----:B------:R-:W-:Y:S01]  /*7350*/  VIADD R22, R22, 0xffffffff ;  /* 0xffffffff16167836 */ /* 0x000fe20000000000 */
[----:B------:R-:W-:Y:S01]  /*7360*/  R2UR UR33, R19 ;  /* 0x00000000132172ca */ /* 0x000fe200000e0000 */
[----:B------:R-:W-:Y:S01]  /*7370*/  UIADD3 UR6, UP0, UR22, 0xf0, URZ ;  /* 0x000000f016067890 */ /* 0x000fe2000ff1e03f */
[----:B------:R-:W-:Y:S01]  /*7380*/  R2UR UR24, R6 ;  /* 0x00000000061872ca */ /* 0x000fe200000e0000 */
[----:B------:R-:W-:Y:S01]  /*7390*/  IMAD R6, R11, 0x4, R16 ;  /* 0x000000040b067824 */ /* 0x000fe200078e0210 */
[----:B------:R-:W-:Y:S01]  /*73a0*/  R2UR UR36, R4 ;  /* 0x00000000042472ca */ /* 0x000fe200000e0000 */
[----:B------:R-:W-:Y:S01]  /*73b0*/  UIADD3 UR30, UP1, UR22, 0x1f0, URZ ;  /* 0x000001f0161e7890 */ /* 0x000fe2000ff3e03f */
[----:B------:R-:W-:Y:S01]  /*73c0*/  R2UR UR35, R17 ;  /* 0x00000000112372ca */ /* 0x000fe200000e0000 */
[----:B------:R-:W-:Y:S01]  /*73d0*/  IMAD R6, R6, 0x1800, R20 ;  /* 0x0000180006067824 */ /* 0x000fe200078e0214 */
[----:B------:R-:W-:Y:S01]  /*73e0*/  R2UR UR19, R18 ;  /* 0x00000000121372ca */ /* 0x000fe200000e0000 */
[----:B------:R-:W-:Y:S01]  /*73f0*/  UIADD3.X UR7, URZ, UR23, URZ, UP0, !UPT ;  /* 0x000000173f077290 */ /* 0x000fe200087fe43f */
[----:B------:R-:W-:Y:S01]  /*7400*/  ISETP.GT.AND P4, PT, R22, 0x1, PT ;  /* 0x000000011600780c */ /* 0x000fe20003f84270 */
[----:B------:R-:W-:Y:S01]  /*7410*/  UIADD3 UR26, UR34, 0x80, URZ ;  /* 0x00000080221a7890 */ /* 0x000fe2000fffe03f */
[----:B------:R-:W-:Y:S01]  /*7420*/  R2UR UR8, R6 ;  /* 0x00000000060872ca */ /* 0x000fe200000e0000 */
[----:B------:R-:W-:Y:S01]  /*7430*/  UIADD3.X UR31, URZ, UR23, URZ, UP1, !UPT ;  /* 0x000000173f1f7290 */ /* 0x000fe20008ffe43f */
[----:B------:R-:W-:Y:S01]  /*7440*/  VIADD R11, R11, 0x1 ;  /* 0x000000010b0b7836 */ /* 0x000fe20000000000 */
[----:B------:R-:W-:Y:S01]  /*7450*/  UIADD3 UR32, UR24, 0x180, URZ ;  /* 0x0000018018207890 */ /* 0x000fe2000fffe03f */
[----:B------:R-:W-:Y:S01]  /*7460*/  VIADD R21, R21, 0x100 ;  /* 0x0000010015157836 */ /* 0x000fe20000000000 */
[----:B------:R-:W-:Y:S01]  /*7470*/  UIADD3 UR24, UR24, 0x2180, URZ ;  /* 0x0000218018187890 */ /* 0x000fe2000fffe03f */
[----:B------:R-:W-:Y:S01]  /*7480*/  UMOV UR14, 0x0 ;  /* 0x00000000000e7882 */ /* 0x000fe20000000000 */
[----:B------:R-:W-:Y:S01]  /*7490*/  UMOV UR15, 0x10000000 ;  /* 0x10000000000f7882 */ /* 0x000fe20000000000 */
[----:B------:R-:W-:Y:S01]  /*74a0*/  ISETP.NE.AND P1, PT, R11, 0x5, PT ;  /* 0x000000050b00780c */ /* 0x000fe20003f25270 */
[----:B------:R-:W-:Y:S01]  /*74b0*/  UMOV UR25, UR33 ;  /* 0x0000002100197c82 */ /* 0x000fe20008000000 */
[----:B------:R-:W-:Y:S01]  /*74c0*/  UMOV UR28, UR36 ;  /* 0x00000024001c7c82 */ /* 0x000fe20008000000 */
[----:B------:R-:W-:-:S02]  /*74d0*/  UMOV UR27, UR35 ;  /* 0x00000023001b7c82 */ /* 0x000fc40008000000 */
[----:B------:R-:W-:Y:S01]  /*74e0*/  UIADD3 UR16, UR8, 0x14180, URZ ;  /* 0x0001418008107890 */ /* 0x000fe2000fffe03f */
[----:B------:R0:W-:Y:S01]  /*74f0*/  UTMALDG.3D [UR32], [UR6], desc[UR14] ;  /* 0x00000e20060075b4 */ /* 0x0001e20008011000 */
[----:B------:R-:W-:Y:S01]  /*7500*/  UIADD3 UR8, UR8, 0x17180, URZ ;  /* 0x0001718008087890 */ /* 0x000fe2000fffe03f */
[----:B------:R-:W-:Y:S01]  /*7510*/  SEL R6, RZ, 0x1, P1 ;  /* 0x00000001ff067807 */ /* 0x000fe20000800000 */
[----:B------:R-:W-:Y:S01]  /*7520*/  UMOV UR37, 0x30000 ;  /* 0x0003000000257882 */ /* 0x000fe20000000000 */
[----:B------:R-:W-:Y:S01]  /*7530*/  UMOV UR17, UR33 ;  /* 0x0000002100117c82 */ /* 0x000fe20008000000 */
[----:B------:R-:W-:Y:S01]  /*7540*/  UMOV UR18, UR34 ;  /* 0x0000002200127c82 */ /* 0x000fe20008000000 */
[----:B------:R-:W-:Y:S01]  /*7550*/  UMOV UR20, UR36 ;  /* 0x0000002400147c82 */ /* 0x000fe20008000000 */
[----:B------:R-:W-:Y:S01]  /*7560*/  UMOV UR9, UR33 ;  /* 0x0000002100097c82 */ /* 0x000fe20008000000 */
[----:B------:R-:W-:Y:S01]  /*7570*/  UMOV UR11, UR19 ;  /* 0x00000013000b7c82 */ /* 0x000fe20008000000 */
[----:B------:R-:W-:Y:S01]  /*7580*/  UMOV UR12, UR36 ;  /* 0x00000024000c7c82 */ /* 0x000fe20008000000 */
[----:B------:R0:W-:Y:S01]  /*7590*/  UTMALDG.3D [UR24], [UR6], desc[UR14] ;  /* 0x00000e18060075b4 */ /* 0x0001e20008011000 */
[----:B------:R-:W-:Y:S01]  /*75a0*/  UMOV UR10, UR26 ;  /* 0x0000001a000a7c82 */ /* 0x000fe20008000000 */
[----:B------:R-:W-:-:S02]  /*75b0*/  LOP3.LUT R5, R5, R6, RZ, 0x3c, !PT ;  /* 0x0000000605057212 */ /* 0x000fc400078e3cff */
[----:B------:R-:W-:Y:S01]  /*75c0*/  SEL R11, R11, RZ, P1 ;  /* 0x000000ff0b0b7207 */ /* 0x000fe20000800000 */
[----:B------:R0:W-:Y:S01]  /*75d0*/  UTMALDG.3D.MULTICAST [UR16], [UR30], UR37, desc[UR14] ;  /* 0x00000e101e0073b4 */ /* 0x0001e20008011825 */
[----:B------:R0:W-:Y:S02]  /*75e0*/  UTMALDG.3D.MULTICAST [UR8], [UR30], UR37, desc[UR14] ;  /* 0x00000e081e0073b4 */ /* 0x0001e40008011825 */
[----:B0-----:R-:W-:Y:S05]  /*75f0*/  @P4 BRA `(.L_x_149) ;  /* 0xfffffffc00104947 */ /* 0x001fea000383ffff */
.L_x_145:
[----:B------:R-:W-:Y:S05]  /*7600*/  BSYNC B1 ;  /* 0x0000000000017941 */ /* 0x000fea0003800000 */
.L_x_144:
[----:B------:R-:W-:Y:S01]  /*7610*/  LOP3.LUT P5, RZ, R15, 0xff, RZ, 0xc0, !PT ;  /* 0x000000ff0fff7812 */ /* 0x000fe200078ac0ff */
[----:B------:R-:W-:Y:S01]  /*7620*/  VIADD R6, R13, UR13 ;  /* 0x0000000d0d067c36 */ /* 0x000fe20008000000 */
[----:B------:R-:W-:Y:S01]  /*7630*/  ULDC.64 UR6, c[0x0][0x650] ;  /* 0x0001940000067ab9 */ /* 0x000fe20000000a00 */
[----:B------:R-:W-:Y:S01]  /*7640*/  IMAD.U32 R11, RZ, RZ, UR13 ;  /* 0x0000000dff0b7e24 */ /* 0x000fe2000f8e00ff */
[----:B------:R-:W-:Y:S01]  /*7650*/  UISETP.GE.U32.AND UP0, UPT, UR13, 0x5, UPT ;  /* 0x000000050d00788c */ /* 0x000fe2000bf06070 */
[----:B------:R-:W-:Y:S01]  /*7660*/  BSSY B1, `(.L_x_150) ;  /* 0x000006b000017945 */ /* 0x000fe20003800000 */
[----:B------:R-:W-:Y:S02]  /*7670*/  ISETP.GT.U32.AND P1, PT, R6, 0x4, PT ;  /* 0x000000040600780c */ /* 0x000fe40003f24070 */
[----:B------:R-:W-:Y:S02]  /*7680*/  PRMT R15, RZ, 0x7610, R15 ;  /* 0x00007610ff0f7816 */ /* 0x000fe4000000000f */
[----:B------:R-:W-:-:S02]  /*7690*/  ISETP.LT.U32.AND P1, PT, R11, 0x5, P1 ;  /* 0x000000050b00780c */ /* 0x000fc40000f21070 */
[----:B------:R-:W-:Y:S01]  /*76a0*/  PLOP3.LUT P4, PT, PT, PT, UP0, 0x80, 0x0 ;  /* 0x000000000000781c */ /* 0x000fe20003f8f008 */
[----:B------:R-:W0:Y:S01]  /*76b0*/  @P5 S2R R5, SR_CgaCtaId ;  /* 0x0000000000055919 */ /* 0x000e220000008800 */
[----:B------:R-:W-:-:S04]  /*76c0*/  @P5 MOV R4, 0x400 ;  /* 0x0000040000045802 */ /* 0x000fc80000000f00 */
[----:B0-----:R-:W-:Y:S01]  /*76d0*/  @P5 LEA R10, R5, R4, 0x18 ;  /* 0x00000004050a5211 */ /* 0x001fe200078ec0ff */
[----:B------:R-:W-:-:S03]  /*76e0*/  IMAD.WIDE.U32 R4, R6, -0x33333333, RZ ;  /* 0xcccccccd06047825 */ /* 0x000fc600078e00ff */
[----:B------:R0:W-:Y:S01]  /*76f0*/  @P5 SYNCS.ARRIVE.TRANS64.A1T0 RZ, [R10+URZ+0x88], RZ ;  /* 0x000088ff0aff59a7 */ /* 0x0001e2000810003f */
[----:B------:R-:W-:Y:S01]  /*7700*/  IADD3 R2, P5, R2, R8, RZ ;  /* 0x0000000802027210 */ /* 0x000fe20007fbe0ff */
[----:B------:R-:W-:Y:S01]  /*7710*/  IMAD.MOV.U32 R4, RZ, RZ, -0x1 ;  /* 0xffffffffff047424 */ /* 0x000fe200078e00ff */
[----:B------:R-:W-:Y:S02]  /*7720*/  SHF.R.U32.HI R11, RZ, 0x2, R5 ;  /* 0x00000002ff0b7819 */ /* 0x000fe40000011605 */
[----:B------:R-:W-:Y:S01]  /*7730*/  SEL R5, RZ, 0x1, !P1 ;  /* 0x00000001ff057807 */ /* 0x000fe20004800000 */
[----:B------:R-:W-:Y:S01]  /*7740*/  IMAD.X R3, R3, 0x1, R0, P5 ;  /* 0x0000000103037824 */ /* 0x000fe200028e0600 */
[----:B------:R-:W-:Y:S01]  /*7750*/  ISETP.GE.U32.AND P1, PT, R2, UR6, PT ;  /* 0x0000000602007c0c */ /* 0x000fe2000bf26070 */
[----:B------:R-:W-:Y:S01]  /*7760*/  IMAD R13, R11, -0x5, R6 ;  /* 0xfffffffb0b0d7824 */ /* 0x000fe200078e0206 */
[----:B------:R-:W-:Y:S01]  /*7770*/  LOP3.LUT R12, R12, R5, RZ, 0x3c, !PT ;  /* 0x000000050c0c7212 */ /* 0x000fe200078e3cff */
[----:B------:R-:W-:Y:S01]  /*7780*/  IMAD.MOV.U32 R6, RZ, RZ, -0x1 ;  /* 0xffffffffff067424 */ /* 0x000fe200078e00ff */
[----:B------:R-:W-:Y:S01]  /*7790*/  ISETP.GE.U32.AND.EX P1, PT, R3, UR7, PT, P1 ;  /* 0x0000000703007c0c */ /* 0x000fe2000bf26110 */
[----:B------:R-:W-:Y:S01]  /*77a0*/  IMAD.MOV.U32 R5, RZ, RZ, -0x1 ;  /* 0xffffffffff057424 */ /* 0x000fe200078e00ff */
[----:B------:R-:W-:-:S02]  /*77b0*/  @P4 LOP3.LUT R12, R12, 0x1, R11, 0x78, !PT ;  /* 0x000000010c0c4812 */ /* 0x000fc400078e780b */
[----:B0-----:R-:W-:-:S09]  /*77c0*/  PRMT R10, RZ, 0x7610, R10 ;  /* 0x00007610ff0a7816 */ /* 0x001fd2000000000a */
[----:B------:R-:W-:Y:S05]  /*77d0*/  @P1 BRA `(.L_x_151) ;  /* 0x00000004004c1947 */ /* 0x000fea0003800000 */
[----:B------:R-:W0:Y:S01]  /*77e0*/  S2R R18, SR_CTAID.X ;  /* 0x0000000000127919 */ /* 0x000e220000002500 */
[----:B------:R-:W-:Y:S01]  /*77f0*/  ULDC.64 UR6, c[0x0][0x628] ;  /* 0x00018a0000067ab9 */ /* 0x000fe20000000a00 */
[----:B------:R-:W1:Y:S01]  /*7800*/  LDC R19, c[0x0][0x144] ;  /* 0x00005100ff137b82 */ /* 0x000e620000000800 */
[----:B------:R-:W-:Y:S01]  /*7810*/  ISETP.NE.U32.AND P1, PT, RZ, UR6, PT ;  /* 0x00000006ff007c0c */ /* 0x000fe2000bf25070 */
[----:B------:R-:W2:Y:S01]  /*7820*/  S2R R6, SR_CTAID.Y ;  /* 0x0000000000067919 */ /* 0x000ea20000002600 */
[----:B------:R-:W-:Y:S01]  /*7830*/  ULDC UR9, c[0x0][0x630] ;  /* 0x00018c0000097ab9 */ /* 0x000fe20000000800 */
[----:B------:R-:W-:Y:S01]  /*7840*/  ULDC UR10, c[0x0][0x150] ;  /* 0x00005400000a7ab9 */ /* 0x000fe20000000800 */
[----:B------:R-:W-:Y:S01]  /*7850*/  ISETP.NE.AND.EX P1, PT, RZ, UR7, PT, P1 ;  /* 0x00000007ff007c0c */ /* 0x000fe2000bf25310 */
[----:B------:R-:W-:Y:S02]  /*7860*/  IMAD.MOV.U32 R4, RZ, RZ, R2 ;  /* 0x000000ffff047224 */ /* 0x000fe400078e0002 */
[----:B------:R-:W-:Y:S01]  /*7870*/  IMAD.MOV.U32 R5, RZ, RZ, R3 ;  /* 0x000000ffff057224 */ /* 0x000fe200078e0003 */
[----:B0-----:R-:W-:-:S09]  /*7880*/  I2FP.F32.U32 R20, R18 ;  /* 0x0000001200147245 */ /* 0x001fd20000201000 */
[----:B------:R-:W-:Y:S05]  /*7890*/  @!P1 BRA `(.L_x_152) ;  /* 0x0000000000289947 */ /* 0x000fea0003800000 */
[----:B------:R-:W-:Y:S02]  /*78a0*/  ULDC UR8, c[0x0][0x634] ;  /* 0x00018d0000087ab9 */ /* 0x000fe40000000800 */
[----:B------:R-:W-:-:S05]  /*78b0*/  IADD3 R5, P1, R2, UR8, RZ ;  /* 0x0000000802057c10 */ /* 0x000fca000ff3e0ff */
[----:B------:R-:W-:-:S04]  /*78c0*/  IMAD.X R17, RZ, RZ, R3, P1 ;  /* 0x000000ffff117224 */ /* 0x000fc800008e0603 */
[----:B------:R-:W-:-:S04]  /*78d0*/  IMAD.WIDE.U32 R10, R17, UR6, RZ ;  /* 0x00000006110a7c25 */ /* 0x000fc8000f8e00ff */
[----:B------:R-:W-:-:S04]  /*78e0*/  IMAD.WIDE.U32 R10, P1, R5, UR7, R10 ;  /* 0x00000007050a7c25 */ /* 0x000fc8000f82000a */
[----:B------:R-:W-:-:S04]  /*78f0*/  IMAD.WIDE.U32 R4, R5, UR6, RZ ;  /* 0x0000000605047c25 */ /* 0x000fc8000f8e00ff */
[----:B------:R-:W-:Y:S01]  /*7900*/  IMAD.MOV.U32 R4, RZ, RZ, R11 ;  /* 0x000000ffff047224 */ /* 0x000fe200078e000b */
[----:B------:R-:W-:Y:S01]  /*7910*/  IADD3 RZ, P4, R5, R10, RZ ;  /* 0x0000000a05ff7210 */ /* 0x000fe20007f9e0ff */
[----:B------:R-:W-:-:S04]  /*7920*/  IMAD.X R5, RZ, RZ, RZ, P1 ;  /* 0x000000ffff057224 */ /* 0x000fc800008e06ff */
[----:B------:R-:W-:-:S08]  /*7930*/  IMAD.WIDE.U32.X R4, R17, UR7, R4, P4 ;  /* 0x0000000711047c25 */ /* 0x000fd0000a0e0404 */
.L_x_152:
[----:B------:R-:W-:Y:S01]  /*7940*/  FMUL R20, R20, UR10 ;  /* 0x0000000a14147c20 */ /* 0x000fe20008400000 */
[--C-:B------:R-:W-:Y:S01]  /*7950*/  SHF.R.U64 R17, R4, UR9, R5.reuse ;  /* 0x0000000904117c19 */ /* 0x100fe20008001205 */
[----:B------:R-:W-:Y:S01]  /*7960*/  ULDC.64 UR6, c[0x0][0x620] ;  /* 0x0001880000067ab9 */ /* 0x000fe20000000a00 */
[----:B------:R-:W-:Y:S01]  /*7970*/  SHF.R.U32.HI R4, RZ, UR9, R5 ;  /* 0x00000009ff047c19 */ /* 0x000fe20008011605 */
[----:B------:R-:W-:Y:S01]  /*7980*/  ULDC.64 UR8, c[0x0][0x640] ;  /* 0x0001900000087ab9 */ /* 0x000fe20000000a00 */
[----:B------:R-:W-:Y:S01]  /*7990*/  IADD3 R5, P1, RZ, -R17, RZ ;  /* 0x80000011ff057210 */ /* 0x000fe20007f3e0ff */
[----:B------:R-:W0:Y:S01]  /*79a0*/  F2I.U32.TRUNC.NTZ R20, R20 ;  /* 0x0000001400147305 */ /* 0x000e22000020f000 */
[----:B------:R-:W3:Y:S03]  /*79b0*/  LDC R21, c[0x0][0x148] ;  /* 0x00005200ff157b82 */ /* 0x000ee60000000800 */
[----:B------:R-:W-:Y:S01]  /*79c0*/  IMAD.X R4, RZ, RZ, ~R4, P1 ;  /* 0x000000ffff047224 */ /* 0x000fe200008e0e04 */
[----:B------:R-:W-:-:S03]  /*79d0*/  ISETP.NE.U32.AND P1, PT, RZ, UR8, PT ;  /* 0x00000008ff007c0c */ /* 0x000fc6000bf25070 */
[----:B------:R-:W-:Y:S01]  /*79e0*/  IMAD R4, R4, UR6, RZ ;  /* 0x0000000604047c24 */ /* 0x000fe2000f8e02ff */
[----:B------:R-:W-:-:S03]  /*79f0*/  ISETP.NE.AND.EX P1, PT, RZ, UR9, PT, P1 ;  /* 0x00000009ff007c0c */ /* 0x000fc6000bf25310 */
[C---:B------:R-:W-:Y:S01]  /*7a00*/  IMAD R11, R5.reuse, UR7, R4 ;  /* 0x00000007050b7c24 */ /* 0x040fe2000f8e0204 */
[----:B------:R-:W-:Y:S01]  /*7a10*/  ULDC UR7, c[0x0][0x154] ;  /* 0x0000550000077ab9 */ /* 0x000fe20000000800 */
[----:B------:R-:W-:Y:S01]  /*7a20*/  IMAD.WIDE.U32 R4, R5, UR6, R2 ;  /* 0x0000000605047c25 */ /* 0x000fe2000f8e0002 */
[----:B------:R-:W-:-:S03]  /*7a30*/  ULDC UR6, c[0x0][0x618] ;  /* 0x0001860000067ab9 */ /* 0x000fc60000000800 */
[----:B0-----:R-:W-:Y:S02]  /*7a40*/  IMAD.MOV R10, RZ, RZ, -R20 ;  /* 0x000000ffff0a7224 */ /* 0x001fe400078e0a14 */
[----:B------:R-:W-:Y:S02]  /*7a50*/  IMAD.IADD R5, R5, 0x1, R11 ;  /* 0x0000000105057824 */ /* 0x000fe400078e020b */
[----:B-1----:R-:W-:Y:S01]  /*7a60*/  IMAD R18, R19, R10, R18 ;  /* 0x0000000a13127224 */ /* 0x002fe200078e0212 */
[----:B--2---:R-:W-:Y:S02]  /*7a70*/  I2FP.F32.U32 R10, R6 ;  /* 0x00000006000a7245 */ /* 0x004fe40000201000 */
[--C-:B------:R-:W-:Y:S02]  /*7a80*/  SHF.R.U64 R19, R4, UR6, R5.reuse ;  /* 0x0000000604137c19 */ /* 0x100fe40008001205 */
[----:B------:R-:W-:Y:S01]  /*7a90*/  SHF.R.U32.HI R4, RZ, UR6, R5 ;  /* 0x00000006ff047c19 */ /* 0x000fe20008011605 */
[----:B------:R-:W-:Y:S01]  /*7aa0*/  FMUL R10, R10, UR7 ;  /* 0x000000070a0a7c20 */ /* 0x000fe20008400000 */
[----:B------:R-:W-:-:S02]  /*7ab0*/  ULDC UR6, c[0x0][0x608] ;  /* 0x0001820000067ab9 */ /* 0x000fc40000000800 */
[--C-:B------:R-:W-:Y:S01]  /*7ac0*/  SHF.R.U64 R22, R19, UR6, R4.reuse ;  /* 0x0000000613167c19 */ /* 0x100fe20008001204 */
[----:B------:R0:W1:Y:S01]  /*7ad0*/  F2I.U32.TRUNC.NTZ R24, R10 ;  /* 0x0000000a00187305 */ /* 0x000062000020f000 */
[----:B------:R-:W-:Y:S01]  /*7ae0*/  SHF.R.U32.HI R5, RZ, UR6, R4 ;  /* 0x00000006ff057c19 */ /* 0x000fe20008011604 */
[----:B------:R-:W-:-:S03]  /*7af0*/  ULDC UR6, c[0x0][0x658] ;  /* 0x0001960000067ab9 */ /* 0x000fc60000000800 */
[--C-:B------:R-:W-:Y:S02]  /*7b00*/  SHF.R.U64 R20, R22, UR6, R5.reuse ;  /* 0x0000000616147c19 */ /* 0x100fe40008001205 */
[----:B------:R-:W-:-:S03]  /*7b10*/  SHF.R.U32.HI R23, RZ, UR6, R5 ;  /* 0x00000006ff177c19 */ /* 0x000fc60008011605 */
[----:B------:R-:W-:Y:S02]  /*7b20*/  IMAD.MOV.U32 R4, RZ, RZ, R20 ;  /* 0x000000ffff047224 */ /* 0x000fe400078e0014 */
[----:B------:R-:W-:Y:S01]  /*7b30*/  IMAD.MOV.U32 R5, RZ, RZ, R23 ;  /* 0x000000ffff057224 */ /* 0x000fe200078e0017 */
[----:B0-----:R-:W-:Y:S06]  /*7b40*/  @!P1 BRA `(.L_x_153) ;  /* 0x0000000000289947 */ /* 0x001fec0003800000 */
        /* <DEDUP_REMOVED lines=10> */
.L_x_153:
[----:B------:R-:W-:Y:S01]  /*7bf0*/  ULDC UR6, c[0x0][0x648] ;  /* 0x0001920000067ab9 */ /* 0x000fe20000000800 */
[----:B------:R-:W-:Y:S01]  /*7c00*/  LOP3.LUT R22, R22, UR21, RZ, 0xc0, !PT ;  /* 0x0000001516167c12 */ /* 0x000fe2000f8ec0ff */
[----:B-1----:R-:W-:Y:S01]  /*7c10*/  IMAD.MOV R24, RZ, RZ, -R24 ;  /* 0x000000ffff187224 */ /* 0x002fe200078e0a18 */
[----:B------:R-:W-:Y:S01]  /*7c20*/  SHF.R.U64 R5, R4, UR6, R5 ;  /* 0x0000000604057c19 */ /* 0x000fe20008001205 */
[----:B------:R-:W-:Y:S01]  /*7c30*/  ULDC UR6, c[0x0][0x638] ;  /* 0x00018e0000067ab9 */ /* 0x000fe20000000800 */
[----:B------:R-:W-:Y:S01]  /*7c40*/  LOP3.LUT R19, R19, UR4, RZ, 0xc0, !PT ;  /* 0x0000000413137c12 */ /* 0x000fe2000f8ec0ff */
[----:B---3--:R-:W-:Y:S01]  /*7c50*/  @P2 IMAD R18, R21, R24, R6 ;  /* 0x0000001815122224 */ /* 0x008fe200078e0206 */
[----:B------:R-:W-:Y:S01]  /*7c60*/  ULDC UR7, c[0x0][0x610] ;  /* 0x0001840000077ab9 */ /* 0x000fe20000000800 */
[----:B------:R-:W-:Y:S02]  /*7c70*/  IMAD.MOV R11, RZ, RZ, -R5 ;  /* 0x000000ffff0b7224 */ /* 0x000fe400078e0a05 */
[----:B------:R-:W-:-:S02]  /*7c80*/  IMAD R5, R5, UR5, R22 ;  /* 0x0000000505057c24 */ /* 0x000fc4000f8e0216 */
[----:B------:R-:W-:Y:S01]  /*7c90*/  IMAD R20, R11, UR6, R20 ;  /* 0x000000060b147c24 */ /* 0x000fe2000f8e0214 */
[----:B------:R-:W-:Y:S01]  /*7ca0*/  ULDC UR6, c[0x0][0x600] ;  /* 0x0001800000067ab9 */ /* 0x000fe20000000800 */
[----:B------:R-:W-:Y:S02]  /*7cb0*/  IMAD R18, R5, UR7, R18 ;  /* 0x0000000705127c24 */ /* 0x000fe4000f8e0212 */
[----:B------:R-:W-:Y:S02]  /*7cc0*/  IMAD R11, R20, UR6, R19 ;  /* 0x00000006140b7c24 */ /* 0x000fe4000f8e0213 */
[----:B------:R-:W-:Y:S02]  /*7cd0*/  IMAD.MOV.U32 R10, RZ, RZ, 0x1 ;  /* 0x00000001ff0a7424 */ /* 0x000fe400078e00ff */
[----:B------:R-:W-:Y:S01]  /*7ce0*/  IMAD.MOV.U32 R4, RZ, RZ, R17 ;  /* 0x000000ffff047224 */ /* 0x000fe200078e0011 */
[----:B------:R-:W-:Y:S02]  /*7cf0*/  SEL R5, R11, R18, !P2 ;  /* 0x000000120b057207 */ /* 0x000fe40005000000 */
[----:B------:R-:W-:-:S07]  /*7d00*/  SEL R6, R18, R11, !P2 ;  /* 0x0000000b12067207 */ /* 0x000fce0005000000 */
.L_x_151:
[----:B------:R-:W-:Y:S05]  /*7d10*/  BSYNC B1 ;  /* 0x0000000000017941 */ /* 0x000fea0003800000 */
.L_x_150:
[----:B------:R-:W-:-:S13]  /*7d20*/  LOP3.LUT P1, RZ, R10, 0xff, RZ, 0xc0, !PT ;  /* 0x000000ff0aff7812 */ /* 0x000fda000782c0ff */
[----:B------:R-:W-:Y:S05]  /*7d30*/  @P1 BRA `(.L_x_154) ;  /* 0xfffffff400081947 */ /* 0x000fea000383ffff */
[----:B------:R-:W-:Y:S05]  /*7d40*/  BSYNC B0 ;  /* 0x0000000000007941 */ /* 0x000fea0003800000 */
.L_x_142:
[----:B------:R-:W-:-:S03]  /*7d50*/  UMOV UR6, 0xffffffff ;  /* 0xffffffff00067882 */ /* 0x000fc60000000000 */
[----:B------:R-:W-:Y:S05]  /*7d60*/  BRA.DIV UR6, `(.L_x_155) ;  /* 0x0000000606707947 */ /* 0x000fea000b800000 */
[----:B------:R-:W-:-:S13]  /*7d70*/  ELECT P0, URZ, PT ;  /* 0x00000000003f782f */ /* 0x000fda0003800000 */
.L_x_172:
[----:B------:R-:W-:Y:S04]  /*7d80*/  BSSY B0, `(.L_x_156) ;  /* 0x0000034000007945 */ /* 0x000fe80003800000 */
[----:B------:R-:W-:Y:S05]  /*7d90*/  @!P0 BRA `(.L_x_157) ;  /* 0x0000000000c88947 */ /* 0x000fea0003800000 */
[----:B------:R-:W-:-:S04]  /*7da0*/  LOP3.LUT R7, R7, 0x2, RZ, 0xfc, !PT ;  /* 0x0000000207077812 */ /* 0x000fc800078efcff */
[----:B------:R-:W-:-:S13]  /*7db0*/  ISETP.NE.AND P0, PT, R7, 0x3, PT ;  /* 0x000000030700780c */ /* 0x000fda0003f05270 */
[----:B------:R-:W-:Y:S05]  /*7dc0*/  @!P0 BRA `(.L_x_158) ;  /* 0x0000000000048947 */ /* 0x000fea0003800000 */
[----:B------:R-:W-:Y:S01]  /*7dd0*/  BPT.TRAP 0x1 ;  /* 0x000000040000795c */ /* 0x000fe20000300000 */
.L_x_158:
[----:B------:R-:W0:Y:S01]  /*7de0*/  S2R R3, SR_CgaCtaId ;  /* 0x0000000000037919 */ /* 0x000e220000008800 */
[----:B------:R-:W-:Y:S02]  /*7df0*/  MOV R0, 0x400 ;  /* 0x0000040000007802 */ /* 0x000fe40000000f00 */
[----:B------:R-:W-:Y:S02]  /*7e00*/  SHF.L.U32 R2, R12, 0x1f, RZ ;  /* 0x0000001f0c027819 */ /* 0x000fe400000006ff */
[----:B0-----:R-:W-:-:S05]  /*7e10*/  LEA R0, R3, R0, 0x18 ;  /* 0x0000000003007211 */ /* 0x001fca00078ec0ff */
[----:B------:R-:W-:-:S04]  /*7e20*/  VIADD R0, R0, 0x28 ;  /* 0x0000002800007836 */ /* 0x000fc80000000000 */
[C---:B------:R-:W-:Y:S02]  /*7e30*/  IMAD R5, R13.reuse, 0x8, R0 ;  /* 0x000000080d057824 */ /* 0x040fe400078e0200 */
[----:B------:R-:W-:Y:S02]  /*7e40*/  VIADD R13, R13, 0x1 ;  /* 0x000000010d0d7836 */ /* 0x000fe40000000000 */
[----:B------:R-:W0:Y:S03]  /*7e50*/  SYNCS.PHASECHK.TRANS64.TRYWAIT P0, [R5+URZ], R2 ;  /* 0x00000002050075a7 */ /* 0x000e26000800017f */
[----:B------:R-:W-:-:S04]  /*7e60*/  ISETP.NE.AND P1, PT, R13, 0x5, PT ;  /* 0x000000050d00780c */ /* 0x000fc80003f25270 */
[----:B------:R-:W-:Y:S02]  /*7e70*/  SEL R3, RZ, 0x1, P1 ;  /* 0x00000001ff037807 */ /* 0x000fe40000800000 */
[----:B------:R-:W-:Y:S02]  /*7e80*/  SEL R13, R13, RZ, P1 ;  /* 0x000000ff0d0d7207 */ /* 0x000fe40000800000 */
[----:B------:R-:W-:-:S03]  /*7e90*/  LOP3.LUT R12, R12, R3, RZ, 0x3c, !PT ;  /* 0x000000030c0c7212 */ /* 0x000fc600078e3cff */
[----:B------:R-:W-:Y:S01]  /*7ea0*/  IMAD R7, R13, 0x8, R0 ;  /* 0x000000080d077824 */ /* 0x000fe200078e0200 */
[----:B------:R-:W-:Y:S01]  /*7eb0*/  SHF.L.U32 R4, R12, 0x1f, RZ ;  /* 0x0000001f0c047819 */ /* 0x000fe200000006ff */
[----:B0-----:R-:W-:Y:S06]  /*7ec0*/  @!P0 BRA `(.L_x_159) ;  /* 0x00000004003c8947 */ /* 0x001fec0003800000 */
.L_x_173:
[----:B------:R-:W1:Y:S01]  /*7ed0*/  SYNCS.PHASECHK.TRANS64.TRYWAIT P0, [R7+URZ], R4 ;  /* 0x00000004070075a7 */ /* 0x000e62000800017f */
[----:B0-----:R-:W-:-:S05]  /*7ee0*/  VIADD R2, R13, 0x1 ;  /* 0x000000010d027836 */ /* 0x001fca0000000000 */
[----:B------:R-:W-:-:S04]  /*7ef0*/  ISETP.NE.AND P1, PT, R2, 0x5, PT ;  /* 0x000000050200780c */ /* 0x000fc80003f25270 */
[----:B------:R-:W-:Y:S02]  /*7f00*/  SEL R3, RZ, 0x1, P1 ;  /* 0x00000001ff037807 */ /* 0x000fe40000800000 */
[----:B------:R-:W-:Y:S02]  /*7f10*/  SEL R9, R2, RZ, P1 ;  /* 0x000000ff02097207 */ /* 0x000fe40000800000 */
[----:B------:R-:W-:-:S03]  /*7f20*/  LOP3.LUT R12, R12, R3, RZ, 0x3c, !PT ;  /* 0x000000030c0c7212 */ /* 0x000fc600078e3cff */
[----:B------:R-:W-:Y:S01]  /*7f30*/  IMAD R8, R9, 0x8, R0 ;  /* 0x0000000809087824 */ /* 0x000fe200078e0200 */
[----:B------:R-:W-:Y:S01]  /*7f40*/  SHF.L.U32 R5, R12, 0x1f, RZ ;  /* 0x0000001f0c057819 */ /* 0x000fe200000006ff */
[----:B-1----:R-:W-:Y:S06]  /*7f50*/  @!P0 BRA `(.L_x_160) ;  /* 0x00000004002c8947 */ /* 0x002fec0003800000 */
.L_x_174:
[----:B------:R-:W1:Y:S01]  /*7f60*/  SYNCS.PHASECHK.TRANS64.TRYWAIT P0, [R8+URZ], R5 ;  /* 0x00000005080075a7 */ /* 0x000e62000800017f */
[----:B------:R-:W-:-:S05]  /*7f70*/  VIADD R2, R9, 0x1 ;  /* 0x0000000109027836 */ /* 0x000fca0000000000 */
[----:B------:R-:W-:-:S04]  /*7f80*/  ISETP.NE.AND P1, PT, R2, 0x5, PT ;  /* 0x000000050200780c */ /* 0x000fc80003f25270 */
[----:B------:R-:W-:Y:S02]  /*7f90*/  SEL R3, RZ, 0x1, P1 ;  /* 0x00000001ff037807 */ /* 0x000fe40000800000 */
[----:B0-----:R-:W-:Y:S02]  /*7fa0*/  SEL R7, R2, RZ, P1 ;  /* 0x000000ff02077207 */ /* 0x001fe40000800000 */
[----:B------:R-:W-:-:S03]  /*7fb0*/  LOP3.LUT R9, R12, R3, RZ, 0x3c, !PT ;  /* 0x000000030c097212 */ /* 0x000fc600078e3cff */
[----:B------:R-:W-:Y:S01]  /*7fc0*/  IMAD R11, R7, 0x8, R0 ;  /* 0x00000008070b7824 */ /* 0x000fe200078e0200 */
[----:B------:R-:W-:Y:S01]  /*7fd0*/  SHF.L.U32 R6, R9, 0x1f, RZ ;  /* 0x0000001f09067819 */ /* 0x000fe200000006ff */
[----:B-1----:R-:W-:Y:S06]  /*7fe0*/  @!P0 BRA `(.L_x_161) ;  /* 0x00000004001c8947 */ /* 0x002fec0003800000 */
.L_x_175:
[----:B------:R-:W1:Y:S01]  /*7ff0*/  SYNCS.PHASECHK.TRANS64.TRYWAIT P0, [R11+URZ], R6 ;  /* 0x000000060b0075a7 */ /* 0x000e62000800017f */
[----:B------:R-:W-:-:S05]  /*8000*/  VIADD R2, R7, 0x1 ;  /* 0x0000000107027836 */ /* 0x000fca0000000000 */
[----:B------:R-:W-:-:S04]  /*8010*/  ISETP.NE.AND P1, PT, R2, 0x5, PT ;  /* 0x000000050200780c */ /* 0x000fc80003f25270 */
[----:B------:R-:W-:Y:S02]  /*8020*/  SEL R4, RZ, 0x1, P1 ;  /* 0x00000001ff047807 */ /* 0x000fe40000800000 */
[----:B------:R-:W-:Y:S02]  /*8030*/  SEL R3, R2, RZ, P1 ;  /* 0x000000ff02037207 */ /* 0x000fe40000800000 */
[----:B------:R-:W-:Y:S01]  /*8040*/  LOP3.LUT R4, R9, R4, RZ, 0x3c, !PT ;  /* 0x0000000409047212 */ /* 0x000fe200078e3cff */
[----:B-1----:R-:W-:Y:S06]  /*8050*/  @!P0 BRA `(.L_x_162) ;  /* 0x0000000400148947 */ /* 0x002fec0003800000 */
.L_x_176:
[----:B------:R-:W-:Y:S01]  /*8060*/  IMAD R3, R3, 0x8, R0 ;  /* 0x0000000803037824 */ /* 0x000fe200078e0200 */
[----:B------:R-:W-:-:S07]  /*8070*/  SHF.L.U32 R0, R4, 0x1f, RZ ;  /* 0x0000001f04007819 */ /* 0x000fce00000006ff */
.L_x_163:
[----:B--2---:R2:W3:Y:S02]  /*8080*/  SYNCS.PHASECHK.TRANS64.TRYWAIT P0, [R3+URZ], R0 ;  /* 0x00000000030075a7 */ /* 0x0044e4000800017f */
[----:B---3--:R-:W-:Y:S05]  /*8090*/  @!P0 NANOSLEEP.SYNCS 0x989680 ;  /* 0x009896800000895d */ /* 0x008fea0003900000 */
[----:B------:R-:W3:Y:S02]  /*80a0*/  @!P0 SYNCS.PHASECHK.TRANS64 P0, [R3+URZ], R0 ;  /* 0x00000000030085a7 */ /* 0x000ee4000800007f */
[----:B---3--:R-:W-:Y:S05]  /*80b0*/  @!P0 BRA `(.L_x_163) ;  /* 0xfffffffc00f08947 */ /* 0x008fea000383ffff */
.L_x_157:
[----:B------:R-:W-:Y:S05]  /*80c0*/  BSYNC B0 ;  /* 0x0000000000007941 */ /* 0x000fea0003800000 */
.L_x_156:
[----:B------:R-:W-:Y:S05]  /*80d0*/  EXIT ;  /* 0x000000000000794d */ /* 0x000fea0003800000 */
.L_x_19:
[----:B0-----:R-:W-:-:S04]  /*80e0*/  IMAD.U32 R17, RZ, RZ, UR11 ;  /* 0x0000000bff117e24 */ /* 0x001fc8000f8e00ff */
[----:B------:R0:W1:Y:S03]  /*80f0*/  SYNCS.PHASECHK.TRANS64.TRYWAIT P0, [R17+URZ+-0x8], R16 ;  /* 0xfffff810110075a7 */ /* 0x000066000800017f */
[----:B-1----:R-:W-:Y:S05]  /*8100*/  @!P0 NANOSLEEP.SYNCS 0x989680 ;  /* 0x009896800000895d */ /* 0x002fea0003900000 */
[----:B------:R-:W1:Y:S02]  /*8110*/  @!P0 SYNCS.PHASECHK.TRANS64 P0, [R17+URZ+-0x8], R16 ;  /* 0xfffff810110085a7 */ /* 0x000e64000800007f */
[----:B-1----:R-:W-:Y:S05]  /*8120*/  @!P0 BRA `(.L_x_19) ;  /* 0xfffffffc00ec8947 */ /* 0x002fea000383ffff */
[----:B------:R-:W-:Y:S05]  /*8130*/  BRA `(.L_x_164) ;  /* 0xffffff94005c7947 */ /* 0x000fea000383ffff */
.L_x_24:
[----:B-1----:R-:W-:-:S04]  /*8140*/  IMAD.U32 R17, RZ, RZ, UR6 ;  /* 0x00000006ff117e24 */ /* 0x002fc8000f8e00ff */
[----:B------:R1:W4:Y:S03]  /*8150*/  SYNCS.PHASECHK.TRANS64.TRYWAIT P0, [R17+URZ], R16 ;  /* 0x00000010110075a7 */ /* 0x000326000800017f */
[----:B----4-:R-:W-:Y:S05]  /*8160*/  @!P0 NANOSLEEP.SYNCS 0x989680 ;  /* 0x009896800000895d */ /* 0x010fea0003900000 */
[----:B------:R-:W4:Y:S02]  /*8170*/  @!P0 SYNCS.PHASECHK.TRANS64 P0, [R17+URZ], R16 ;  /* 0x00000010110085a7 */ /* 0x000f24000800007f */
[----:B----4-:R-:W-:Y:S05]  /*8180*/  @!P0 BRA `(.L_x_24) ;  /* 0xfffffffc00ec8947 */ /* 0x010fea000383ffff */
[----:B------:R-:W-:Y:S05]  /*8190*/  BRA `(.L_x_23) ;  /* 0xffffff9800447947 */ /* 0x000fea000383ffff */
.L_x_30:
[----:B-1----:R-:W-:-:S04]  /*81a0*/  IMAD.U32 R19, RZ, RZ, UR16 ;  /* 0x00000010ff137e24 */ /* 0x002fc8000f8e00ff */
[----:B------:R1:W4:Y:S03]  /*81b0*/  SYNCS.PHASECHK.TRANS64.TRYWAIT P0, [R19+URZ], R18 ;  /* 0x00000012130075a7 */ /* 0x000326000800017f */
[----:B----4-:R-:W-:Y:S05]  /*81c0*/  @!P0 NANOSLEEP.SYNCS 0x989680 ;  /* 0x009896800000895d */ /* 0x010fea0003900000 */
[----:B------:R-:W4:Y:S02]  /*81d0*/  @!P0 SYNCS.PHASECHK.TRANS64 P0, [R19+URZ], R18 ;  /* 0x00000012130085a7 */ /* 0x000f24000800007f */
[----:B----4-:R-:W-:Y:S05]  /*81e0*/  @!P0 BRA `(.L_x_30) ;  /* 0xfffffffc00ec8947 */ /* 0x010fea000383ffff */
[----:B------:R-:W-:Y:S05]  /*81f0*/  BRA `(.L_x_29) ;  /* 0xffffffa000987947 */ /* 0x000fea000383ffff */
.L_x_38:
[----:B0-----:R-:W-:-:S04]  /*8200*/  IMAD.U32 R17, RZ, RZ, UR11 ;  /* 0x0000000bff117e24 */ /* 0x001fc8000f8e00ff */
[----:B------:R0:W1:Y:S03]  /*8210*/  SYNCS.PHASECHK.TRANS64.TRYWAIT P0, [R17+URZ+0x8], R16 ;  /* 0x00000810110075a7 */ /* 0x000066000800017f */
[----:B-1----:R-:W-:Y:S05]  /*8220*/  @!P0 NANOSLEEP.SYNCS 0x989680 ;  /* 0x009896800000895d */ /* 0x002fea0003900000 */
[----:B------:R-:W1:Y:S02]  /*8230*/  @!P0 SYNCS.PHASECHK.TRANS64 P0, [R17+URZ+0x8], R16 ;  /* 0x00000810110085a7 */ /* 0x000e64000800007f */
[----:B-1----:R-:W-:Y:S05]  /*8240*/  @!P0 BRA `(.L_x_38) ;  /* 0xfffffffc00ec8947 */ /* 0x002fea000383ffff */
[----:B------:R-:W-:Y:S05]  /*8250*/  BRA `(.L_x_165) ;  /* 0xffffffb000047947 */ /* 0x000fea000383ffff */
.L_x_143:
[----:B------:R-:W-:Y:S01]  /*8260*/  BSSY B1, `(.L_x_166) ;  /* 0x0000006000017945 */ /* 0x000fe20003800000 */
[----:B------:R-:W-:-:S07]  /*8270*/  IMAD.MOV.U32 R10, RZ, RZ, -0x1 ;  /* 0xffffffffff0a7424 */ /* 0x000fce00078e00ff */
[----:B------:R-:W-:Y:S05]  /*8280*/  WARPSYNC.COLLECTIVE R10, `(.L_x_167) ;  /* 0x000000000a0c7348 */ /* 0x000fea0003c00000 */
[----:B------:R-:W-:Y:S02]  /*8290*/  ELECT P1, UR62, PT ;  /* 0x00000000003e782f */ /* 0x000fe40003820000 */
[----:B------:R-:W-:Y:S01]  /*82a0*/  MOV R10, UR62 ;  /* 0x0000003e000a7c02 */ /* 0x000fe20008000f00 */
[----:B------:R-:W-:Y:S10]  /*82b0*/  ENDCOLLECTIVE ;  /* 0x000000000000791b */ /* 0x000ff40003800000 */
.L_x_167:
[----:B------:R-:W-:Y:S05]  /*82c0*/  BSYNC B1 ;  /* 0x0000000000017941 */ /* 0x000fea0003800000 */
.L_x_166:
[----:B------:R-:W-:Y:S05]  /*82d0*/  BRA `(.L_x_168) ;  /* 0xffffffec00ac7947 */ /* 0x000fea000383ffff */
.L_x_146:
[----:B0-----:R0:W1:Y:S02]  /*82e0*/  SYNCS.PHASECHK.TRANS64.TRYWAIT P1, [R19+URZ+0x28], R6 ;  /* 0x00002806130075a7 */ /* 0x001064000802017f */
[----:B-1----:R-:W-:Y:S05]  /*82f0*/  @!P1 NANOSLEEP.SYNCS 0x989680 ;  /* 0x009896800000995d */ /* 0x002fea0003900000 */
[----:B------:R-:W1:Y:S02]  /*8300*/  @!P1 SYNCS.PHASECHK.TRANS64 P1, [R19+URZ+0x28], R6 ;  /* 0x00002806130095a7 */ /* 0x000e64000802007f */
[----:B-1----:R-:W-:Y:S05]  /*8310*/  @!P1 BRA `(.L_x_146) ;  /* 0xfffffffc00f09947 */ /* 0x002fea000383ffff */
[----:B------:R-:W-:Y:S05]  /*8320*/  BRA `(.L_x_169) ;  /* 0xffffffec00e47947 */ /* 0x000fea000383ffff */
.L_x_155:
[----:B------:R-:W-:Y:S01]  /*8330*/  BSSY B0, `(.L_x_170) ;  /* 0x0000006000007945 */ /* 0x000fe20003800000 */
[----:B------:R-:W-:-:S07]  /*8340*/  IMAD.MOV.U32 R10, RZ, RZ, -0x1 ;  /* 0xffffffffff0a7424 */ /* 0x000fce00078e00ff */
[----:B------:R-:W-:Y:S05]  /*8350*/  WARPSYNC.COLLECTIVE R10, `(.L_x_171) ;  /* 0x000000000a0c7348 */ /* 0x000fea0003c00000 */
[----:B------:R-:W-:Y:S02]  /*8360*/  ELECT P1, UR62, PT ;  /* 0x00000000003e782f */ /* 0x000fe40003820000 */
[----:B------:R-:W-:Y:S01]  /*8370*/  MOV R10, UR62 ;  /* 0x0000003e000a7c02 */ /* 0x000fe20008000f00 */
[----:B------:R-:W-:Y:S10]  /*8380*/  ENDCOLLECTIVE ;  /* 0x000000000000791b */ /* 0x000ff40003800000 */
.L_x_171:
[----:B------:R-:W-:Y:S05]  /*8390*/  BSYNC B0 ;  /* 0x0000000000007941 */ /* 0x000fea0003800000 */
.L_x_170:
[----:B------:R-:W-:Y:S01]  /*83a0*/  PLOP3.LUT P0, PT, P1, PT, PT, 0x80, 0x0 ;  /* 0x000000000000781c */ /* 0x000fe20000f0f070 */
[----:B------:R-:W-:-:S12]  /*83b0*/  BRA `(.L_x_172) ;  /* 0xfffffff800707947 */ /* 0x000fd8000383ffff */
.L_x_159:
[----:B0-----:R0:W1:Y:S02]  /*83c0*/  SYNCS.PHASECHK.TRANS64.TRYWAIT P0, [R5+URZ], R2 ;  /* 0x00000002050075a7 */ /* 0x001064000800017f */
[----:B-1----:R-:W-:Y:S05]  /*83d0*/  @!P0 NANOSLEEP.SYNCS 0x989680 ;  /* 0x009896800000895d */ /* 0x002fea0003900000 */
[----:B------:R-:W1:Y:S02]  /*83e0*/  @!P0 SYNCS.PHASECHK.TRANS64 P0, [R5+URZ], R2 ;  /* 0x00000002050085a7 */ /* 0x000e64000800007f */
[----:B-1----:R-:W-:Y:S05]  /*83f0*/  @!P0 BRA `(.L_x_159) ;  /* 0xfffffffc00f08947 */ /* 0x002fea000383ffff */
[----:B------:R-:W-:Y:S05]  /*8400*/  BRA `(.L_x_173) ;  /* 0xfffffff800b07947 */ /* 0x000fea000383ffff */
.L_x_160:
[----:B0-----:R0:W1:Y:S02]  /*8410*/  SYNCS.PHASECHK.TRANS64.TRYWAIT P0, [R7+URZ], R4 ;  /* 0x00000004070075a7 */ /* 0x001064000800017f */
[----:B-1----:R-:W-:Y:S05]  /*8420*/  @!P0 NANOSLEEP.SYNCS 0x989680 ;  /* 0x009896800000895d */ /* 0x002fea0003900000 */
[----:B------:R-:W1:Y:S02]  /*8430*/  @!P0 SYNCS.PHASECHK.TRANS64 P0, [R7+URZ], R4 ;  /* 0x00000004070085a7 */ /* 0x000e64000800007f */
[----:B-1----:R-:W-:Y:S05]  /*8440*/  @!P0 BRA `(.L_x_160) ;  /* 0xfffffffc00f08947 */ /* 0x002fea000383ffff */
[----:B------:R-:W-:Y:S05]  /*8450*/  BRA `(.L_x_174) ;  /* 0xfffffff800c07947 */ /* 0x000fea000383ffff */
.L_x_161:
[----:B0-----:R0:W1:Y:S02]  /*8460*/  SYNCS.PHASECHK.TRANS64.TRYWAIT P0, [R8+URZ], R5 ;  /* 0x00000005080075a7 */ /* 0x001064000800017f */
[----:B-1----:R-:W-:Y:S05]  /*8470*/  @!P0 NANOSLEEP.SYNCS 0x989680 ;  /* 0x009896800000895d */ /* 0x002fea0003900000 */
[----:B------:R-:W1:Y:S02]  /*8480*/  @!P0 SYNCS.PHASECHK.TRANS64 P0, [R8+URZ], R5 ;  /* 0x00000005080085a7 */ /* 0x000e64000800007f */
[----:B-1----:R-:W-:Y:S05]  /*8490*/  @!P0 BRA `(.L_x_161) ;  /* 0xfffffffc00f08947 */ /* 0x002fea000383ffff */
[----:B------:R-:W-:Y:S05]  /*84a0*/  BRA `(.L_x_175) ;  /* 0xfffffff800d07947 */ /* 0x000fea000383ffff */
.L_x_162:
[----:B-1----:R1:W2:Y:S02]  /*84b0*/  SYNCS.PHASECHK.TRANS64.TRYWAIT P0, [R11+URZ], R6 ;  /* 0x000000060b0075a7 */ /* 0x0022a4000800017f */
[----:B--2---:R-:W-:Y:S05]  /*84c0*/  @!P0 NANOSLEEP.SYNCS 0x989680 ;  /* 0x009896800000895d */ /* 0x004fea0003900000 */
[----:B------:R-:W2:Y:S02]  /*84d0*/  @!P0 SYNCS.PHASECHK.TRANS64 P0, [R11+URZ], R6 ;  /* 0x000000060b0085a7 */ /* 0x000ea4000800007f */
[----:B--2---:R-:W-:Y:S05]  /*84e0*/  @!P0 BRA `(.L_x_162) ;  /* 0xfffffffc00f08947 */ /* 0x004fea000383ffff */
[----:B------:R-:W-:Y:S05]  /*84f0*/  BRA `(.L_x_176) ;  /* 0xfffffff800d87947 */ /* 0x000fea000383ffff */
.L_x_177:
[----:B------:R-:W-:-:S00]  /*8500*/  BRA `(.L_x_177) ;  /* 0xfffffffc00fc7947 */ /* 0x000fc0000383ffff */
[----:B------:R-:W-:-:S00]  /*8510*/  NOP ;  /* 0x0000000000007918 */ /* 0x000fc00000000000 */
        /* <DEDUP_REMOVED lines=14> */
.L_x_178:


//--------------------- .nv.shared._ZN7cutlass13device_kernelINS_4gemm6kernel13GemmUniversalIN4cute5tupleIJiiiiEEENS1_10collective13CollectiveMmaINS1_37MainloopSm90TmaGmmaWarpSpecializedFP8ILi5ENS5_IJNS4_1CILi2EEENSA_ILi1EEESC_EEENS1_32KernelTmaWarpSpecializedPingpongEEENS5_IJNSA_ILi64EEENSA_ILi96EEENSA_ILi256EEEEEENS_12float_e4m3_tENS5_IJlSC_lEEESK_SL_NS4_8TiledMMAINS4_8MMA_AtomIJNS4_4SM904GMMA30MMA_64x96x32_F32E4M3E4M3_SS_TNILNSP_7ScaleInE1ELSR_1EEEEEENS4_6LayoutINS5_IJSC_SC_SC_EEENS5_IJNSA_ILi0EEESW_SW_EEEEENS5_IJNS4_10UnderscoreESZ_SZ_EEEEENS4_13SM90_TMA_LOADENS4_14ComposedLayoutINS4_7SwizzleILi3ELi4ELi3EEENS4_18smem_ptr_flag_bitsILi8EEENSU_INS5_IJNSA_ILi8EEENSA_ILi128EEEEEENS5_IJS19_SC_EEEEEEEvNS4_8identityENS4_23SM90_TMA_LOAD_MULTICASTES1D_vS1E_EENS_8epilogue10collective6detail29Sm90TmaWarpSpecializedAdapterINS1I_15DefaultEpilogueISK_SL_SL_NS1H_6thread17LinearCombinationISK_Li1EffLNS1M_9ScaleType4KindE0ELNS_15FloatRoundStyleE2ESK_EENS1_15EpilogueDefaultEEEEEvvEEEEvNT_6ParamsE --------------------------
	.section	.nv.shared._ZN7cutlass13device_kernelINS_4gemm6kernel13GemmUniversalIN4cute5tupleIJiiiiEEENS1_10collective13CollectiveMmaINS1_37MainloopSm90TmaGmmaWarpSpecializedFP8ILi5ENS5_IJNS4_1CILi2EEENSA_ILi1EEESC_EEENS1_32KernelTmaWarpSpecializedPingpongEEENS5_IJNSA_ILi64EEENSA_ILi96EEENSA_ILi256EEEEEENS_12float_e4m3_tENS5_IJlSC_lEEESK_SL_NS4_8TiledMMAINS4_8MMA_AtomIJNS4_4SM904GMMA30MMA_64x96x32_F32E4M3E4M3_SS_TNILNSP_7ScaleInE1ELSR_1EEEEEENS4_6LayoutINS5_IJSC_SC_SC_EEENS5_IJNSA_ILi0EEESW_SW_EEEEENS5_IJNS4_10UnderscoreESZ_SZ_EEEEENS4_13SM90_TMA_LOADENS4_14ComposedLayoutINS4_7SwizzleILi3ELi4ELi3EEENS4_18smem_ptr_flag_bitsILi8EEENSU_INS5_IJNSA_ILi8EEENSA_ILi128EEEEEENS5_IJS19_SC_EEEEEEEvNS4_8identityENS4_23SM90_TMA_LOAD_MULTICASTES1D_vS1E_EENS_8epilogue10collective6detail29Sm90TmaWarpSpecializedAdapterINS1I_15DefaultEpilogueISK_SL_SL_NS1H_6thread17LinearCombinationISK_Li1EffLNS1M_9ScaleType4KindE0ELNS_15FloatRoundStyleE2ESK_EENS1_15EpilogueDefaultEEEEEvvEEEEvNT_6ParamsE,"aw",@nobits
	.sectionflags	@""
	.align	16
	.zero		1024


//--------------------- .nv.shared.reserved.0     --------------------------
	.section	.nv.shared.reserved.0,"aw",@nobits
	.weak		__nv_reservedSMEM_offset_0_alias
	.size		__nv_reservedSMEM_offset_0_alias, 0, 0
	.other		__nv_reservedSMEM_offset_0_alias,@"STO_CUDA_RESERVED_SHARED STV_DEFAULT"
__nv_reservedSMEM_offset_0_alias:
	.zero		0


//--------------------- .nv.global                --------------------------
	.section	.nv.global,"aw",@nobits
.nv.global:
	.type		_ZN39_INTERNAL_efc84919_4_k_cu_8c089205_44584cute1_E,@object
	.size		_ZN39_INTERNAL_efc84919_4_k_cu_8c089205_44584cute1_E,(_ZN39_INTERNAL_efc84919_4_k_cu_8c089205_44584cuda3std3__45__cpo6cbeginE - _ZN39_INTERNAL_efc84919_4_k_cu_8c089205_44584cute1_E)
_ZN39_INTERNAL_efc84919_4_k_cu_8c089205_44584cute1_E:
	.zero		1
	.type		_ZN39_INTERNAL_efc84919_4_k_cu_8c089205_44584cuda3std3__45__cpo6cbeginE,@object
	.size		_ZN39_INTERNAL_efc84919_4_k_cu_8c089205_44584cuda3std3__45__cpo6cbeginE,(_ZN39_INTERNAL_efc84919_4_k_cu_8c089205_44584cuda3std3__48in_placeE - _ZN39_INTERNAL_efc84919_4_k_cu_8c089205_44584cuda3std3__45__cpo6cbeginE)
_ZN39_INTERNAL_efc84919_4_k_cu_8c089205_44584cuda3std3__45__cpo6cbeginE:
	.zero		1
	.type		_ZN39_INTERNAL_efc84919_4_k_cu_8c089205_44584cuda3std3__48in_placeE,@object
	.size		_ZN39_INTERNAL_efc84919_4_k_cu_8c089205_44584cuda3std3__48in_placeE,(_ZN39_INTERNAL_efc84919_4_k_cu_8c089205_44584cuda3std6ranges3__45__cpo9iter_moveE - _ZN39_INTERNAL_efc84919_4_k_cu_8c089205_44584cuda3std3__48in_placeE)
_ZN39_INTERNAL_efc84919_4_k_cu_8c089205_44584cuda3std3__48in_placeE:
	.zero		1
	.type		_ZN39_INTERNAL_efc84919_4_k_cu_8c089205_44584cuda3std6ranges3__45__cpo9iter_moveE,@object
	.size		_ZN39_INTERNAL_efc84919_4_k_cu_8c089205_44584cuda3std6ranges3__45__cpo9iter_moveE,(_ZN39_INTERNAL_efc84919_4_k_cu_8c089205_44584cuda3std3__45__cpo5beginE - _ZN39_INTERNAL_efc84919_4_k_cu_8c089205_44584cuda3std6ranges3__45__cpo9iter_moveE)
_ZN39_INTERNAL_efc84919_4_k_cu_8c089205_44584cuda3std6ranges3__45__cpo9iter_moveE:
	.zero		1
	.type		_ZN39_INTERNAL_efc84919_4_k_cu_8c089205_44584cuda3std3__45__cpo5beginE,@object
	.size		_ZN39_INTERNAL_efc84919_4_k_cu_8c089205_44584cuda3std3__45__cpo5beginE,(_ZN39_INTERNAL_efc84919_4_k_cu_8c089205_44584cuda3std3__441_GLOBAL__N__efc84919_4_k_cu_8c089205_44586ignoreE - _ZN39_INTERNAL_efc84919_4_k_cu_8c089205_44584cuda3std3__45__cpo5beginE)
_ZN39_INTERNAL_efc84919_4_k_cu_8c089205_44584cuda3std3__45__cpo5beginE:
	.zero		1
	.type		_ZN39_INTERNAL_efc84919_4_k_cu_8c089205_44584cuda3std3__441_GLOBAL__N__efc84919_4_k_cu_8c089205_44586ignoreE,@object
	.size		_ZN39_INTERNAL_efc84919_4_k_cu_8c089205_44584cuda3std3__441_GLOBAL__N__efc84919_4_k_cu_8c089205_44586ignoreE,(_ZN39_INTERNAL_efc84919_4_k_cu_8c089205_44584cute7productE - _ZN39_INTERNAL_efc84919_4_k_cu_8c089205_44584cuda3std3__441_GLOBAL__N__efc84919_4_k_cu_8c089205_44586ignoreE)
_ZN39_INTERNAL_efc84919_4_k_cu_8c089205_44584cuda3std3__441_GLOBAL__N__efc84919_4_k_cu_8c089205_44586ignoreE:
	.zero		1
	.type		_ZN39_INTERNAL_efc84919_4_k_cu_8c089205_44584cute7productE,@object
	.size		_ZN39_INTERNAL_efc84919_4_k_cu_8c089205_44584cute7productE,(_ZN39_INTERNAL_efc84919_4_k_cu_8c089205_44584cuda3std3__45__cpo3endE - _ZN39_INTERNAL_efc84919_4_k_cu_8c089205_44584cute7productE)
_ZN39_INTERNAL_efc84919_4_k_cu_8c089205_44584cute7productE:
	.zero		1
	.type		_ZN39_INTERNAL_efc84919_4_k_cu_8c089205_44584cuda3std3__45__cpo3endE,@object
	.size		_ZN39_INTERNAL_efc84919_4_k_cu_8c089205_44584cuda3std3__45__cpo3endE,(_ZN39_INTERNAL_efc84919_4_k_cu_8c089205_44584cuda3std3__419piecewise_constructE - _ZN39_INTERNAL_efc84919_4_k_cu_8c089205_44584cuda3std3__45__cpo3endE)
_ZN39_INTERNAL_efc84919_4_k_cu_8c089205_44584cuda3std3__45__cpo3endE:
	.zero		1
	.type		_ZN39_INTERNAL_efc84919_4_k_cu_8c089205_44584cuda3std3__419piecewise_constructE,@object
	.size		_ZN39_INTERNAL_efc84919_4_k_cu_8c089205_44584cuda3std3__419piecewise_constructE,(_ZN39_INTERNAL_efc84919_4_k_cu_8c089205_44584cuda3std3__45__cpo4cendE - _ZN39_INTERNAL_efc84919_4_k_cu_8c089205_44584cuda3std3__419piecewise_constructE)
_ZN39_INTERNAL_efc84919_4_k_cu_8c089205_44584cuda3std3__419piecewise_constructE:
	.zero		1
	.type		_ZN39_INTERNAL_efc84919_4_k_cu_8c089205_44584cuda3std3__45__cpo4cendE,@object
	.size		_ZN39_INTERNAL_efc84919_4_k_cu_8c089205_44584cuda3std3__45__cpo4cendE,(_ZN39_INTERNAL_efc84919_4_k_cu_8c089205_44584cuda3std6ranges3__45__cpo4swapE - _ZN39_INTERNAL_efc84919_4_k_cu_8c089205_44584cuda3std3__45__cpo4cendE)
_ZN39_INTERNAL_efc84919_4_k_cu_8c089205_44584cuda3std3__45__cpo4cendE:
	.zero		1
	.type		_ZN39_INTERNAL_efc84919_4_k_cu_8c089205_44584cuda3std6ranges3__45__cpo4swapE,@object
	.size		_ZN39_INTERNAL_efc84919_4_k_cu_8c089205_44584cuda3std6ranges3__45__cpo4swapE,(.L_7 - _ZN39_INTERNAL_efc84919_4_k_cu_8c089205_44584cuda3std6ranges3__45__cpo4swapE)
_ZN39_INTERNAL_efc84919_4_k_cu_8c089205_44584cuda3std6ranges3__45__cpo4swapE:
	.zero		1
.L_7:


//--------------------- .nv.constant0._ZN7cutlass13device_kernelINS_4gemm6kernel13GemmUniversalIN4cute5tupleIJiiiiEEENS1_10collective13CollectiveMmaINS1_37MainloopSm90TmaGmmaWarpSpecializedFP8ILi5ENS5_IJNS4_1CILi2EEENSA_ILi1EEESC_EEENS1_32KernelTmaWarpSpecializedPingpongEEENS5_IJNSA_ILi64EEENSA_ILi96EEENSA_ILi256EEEEEENS_12float_e4m3_tENS5_IJlSC_lEEESK_SL_NS4_8TiledMMAINS4_8MMA_AtomIJNS4_4SM904GMMA30MMA_64x96x32_F32E4M3E4M3_SS_TNILNSP_7ScaleInE1ELSR_1EEEEEENS4_6LayoutINS5_IJSC_SC_SC_EEENS5_IJNSA_ILi0EEESW_SW_EEEEENS5_IJNS4_10UnderscoreESZ_SZ_EEEEENS4_13SM90_TMA_LOADENS4_14ComposedLayoutINS4_7SwizzleILi3ELi4ELi3EEENS4_18smem_ptr_flag_bitsILi8EEENSU_INS5_IJNSA_ILi8EEENSA_ILi128EEEEEENS5_IJS19_SC_EEEEEEEvNS4_8identityENS4_23SM90_TMA_LOAD_MULTICASTES1D_vS1E_EENS_8epilogue10collective6detail29Sm90TmaWarpSpecializedAdapterINS1I_15DefaultEpilogueISK_SL_SL_NS1H_6thread17LinearCombinationISK_Li1EffLNS1M_9ScaleType4KindE0ELNS_15FloatRoundStyleE2ESK_EENS1_15EpilogueDefaultEEEEEvvEEEEvNT_6ParamsE --------------------------
	.section	.nv.constant0._ZN7cutlass13device_kernelINS_4gemm6kernel13GemmUniversalIN4cute5tupleIJiiiiEEENS1_10collective13CollectiveMmaINS1_37MainloopSm90TmaGmmaWarpSpecializedFP8ILi5ENS5_IJNS4_1CILi2EEENSA_ILi1EEESC_EEENS1_32KernelTmaWarpSpecializedPingpongEEENS5_IJNSA_ILi64EEENSA_ILi96EEENSA_ILi256EEEEEENS_12float_e4m3_tENS5_IJlSC_lEEESK_SL_NS4_8TiledMMAINS4_8MMA_AtomIJNS4_4SM904GMMA30MMA_64x96x32_F32E4M3E4M3_SS_TNILNSP_7ScaleInE1ELSR_1EEEEEENS4_6LayoutINS5_IJSC_SC_SC_EEENS5_IJNSA_ILi0EEESW_SW_EEEEENS5_IJNS4_10UnderscoreESZ_SZ_EEEEENS4_13SM90_TMA_LOADENS4_14ComposedLayoutINS4_7SwizzleILi3ELi4ELi3EEENS4_18smem_ptr_flag_bitsILi8EEENSU_INS5_IJNSA_ILi8EEENSA_ILi128EEEEEENS5_IJS19_SC_EEEEEEEvNS4_8identityENS4_23SM90_TMA_LOAD_MULTICASTES1D_vS1E_EENS_8epilogue10collective6detail29Sm90TmaWarpSpecializedAdapterINS1I_15DefaultEpilogueISK_SL_SL_NS1H_6thread17LinearCombinationISK_Li1EffLNS1M_9ScaleType4KindE0ELNS_15FloatRoundStyleE2ESK_EENS1_15EpilogueDefaultEEEEEvvEEEEvNT_6ParamsE,"a",@progbits
	.sectionflags	@""
	.align	4
.nv.constant0._ZN7cutlass13device_kernelINS_4gemm6kernel13GemmUniversalIN4cute5tupleIJiiiiEEENS1_10collective13CollectiveMmaINS1_37MainloopSm90TmaGmmaWarpSpecializedFP8ILi5ENS5_IJNS4_1CILi2EEENSA_ILi1EEESC_EEENS1_32KernelTmaWarpSpecializedPingpongEEENS5_IJNSA_ILi64EEENSA_ILi96EEENSA_ILi256EEEEEENS_12float_e4m3_tENS5_IJlSC_lEEESK_SL_NS4_8TiledMMAINS4_8MMA_AtomIJNS4_4SM904GMMA30MMA_64x96x32_F32E4M3E4M3_SS_TNILNSP_7ScaleInE1ELSR_1EEEEEENS4_6LayoutINS5_IJSC_SC_SC_EEENS5_IJNSA_ILi0EEESW_SW_EEEEENS5_IJNS4_10UnderscoreESZ_SZ_EEEEENS4_13SM90_TMA_LOADENS4_14ComposedLayoutINS4_7SwizzleILi3ELi4ELi3EEENS4_18smem_ptr_flag_bitsILi8EEENSU_INS5_IJNSA_ILi8EEENSA_ILi128EEEEEENS5_IJS19_SC_EEEEEEEvNS4_8identityENS4_23SM90_TMA_LOAD_MULTICASTES1D_vS1E_EENS_8epilogue10collective6detail29Sm90TmaWarpSpecializedAdapterINS1I_15DefaultEpilogueISK_SL_SL_NS1H_6thread17LinearCombinationISK_Li1EffLNS1M_9ScaleType4KindE0ELNS_15FloatRoundStyleE2ESK_EENS1_15EpilogueDefaultEEEEEvvEEEEvNT_6ParamsE:
	.zero		1664


//--------------------- SYMBOLS --------------------------

	.type		.nv.reservedSmem.offset0,@object
	.size		.nv.reservedSmem.offset0,0x4
